	.headerflags	@"EF_CUDA_TEXMODE_UNIFIED EF_CUDA_64BIT_ADDRESS EF_CUDA_ACCELERATORS EF_CUDA_SM90 EF_CUDA_VIRTUAL_SM(EF_CUDA_SM90)"
	.elftype	@"ET_EXEC"


//--------------------- .nv.info                  --------------------------
	.section	.nv.info,"",@"SHT_CUDA_INFO"
	.align	4


	//----- nvinfo : EIATTR_REGCOUNT
	.align		4
        /*0000*/ 	.byte	0x04, 0x2f
        /*0002*/ 	.short	(.L_1 - .L_0)
	.align		4
.L_0:
        /*0004*/ 	.word	index@(triton_per_fused_abs_convolution_max_pool2d_with_indices_mean_relu_sub_16)
        /*0008*/ 	.word	0x00000040


	//----- nvinfo : EIATTR_MIN_STACK_SIZE
	.align		4
.L_1:
        /*000c*/ 	.byte	0x04, 0x12
        /*000e*/ 	.short	(.L_3 - .L_2)
	.align		4
.L_2:
        /*0010*/ 	.word	index@(triton_per_fused_abs_convolution_max_pool2d_with_indices_mean_relu_sub_16)
        /*0014*/ 	.word	0x00000000


	//----- nvinfo : EIATTR_FRAME_SIZE
	.align		4
.L_3:
        /*0018*/ 	.byte	0x04, 0x11
        /*001a*/ 	.short	(.L_5 - .L_4)
	.align		4
.L_4:
        /*001c*/ 	.word	index@(triton_per_fused_abs_convolution_max_pool2d_with_indices_mean_relu_sub_16)
        /*0020*/ 	.word	0x00000000


	//----- nvinfo : EIATTR_MIN_STACK_SIZE
	.align		4
.L_5:
        /*0024*/ 	.byte	0x04, 0x12
        /*0026*/ 	.short	(.L_7 - .L_6)
	.align		4
.L_6:
        /*0028*/ 	.word	index@(triton_per_fused_abs_convolution_max_pool2d_with_indices_mean_relu_sub_16)
        /*002c*/ 	.word	0x00000000
.L_7:


//--------------------- .nv.info.triton_per_fused_abs_convolution_max_pool2d_with_indices_mean_relu_sub_16 --------------------------
	.section	.nv.info.triton_per_fused_abs_convolution_max_pool2d_with_indices_mean_relu_sub_16,"",@"SHT_CUDA_INFO"
	.sectionflags	@""
	.align	4


	//----- nvinfo : EIATTR_CUDA_API_VERSION
	.align		4
        /*0000*/ 	.byte	0x04, 0x37
        /*0002*/ 	.short	(.L_9 - .L_8)
.L_8:
        /*0004*/ 	.word	0x0000007c


	//----- nvinfo : EIATTR_KPARAM_INFO
	.align		4
.L_9:
        /*0008*/ 	.byte	0x04, 0x17
        /*000a*/ 	.short	(.L_11 - .L_10)
.L_10:
        /*000c*/ 	.word	0x00000000
        /*0010*/ 	.short	0x0005
        /*0012*/ 	.short	0x0024
        /*0014*/ 	.byte	0x00, 0xf0, 0x11, 0x00


	//----- nvinfo : EIATTR_KPARAM_INFO
	.align		4
.L_11:
        /*0018*/ 	.byte	0x04, 0x17
        /*001a*/ 	.short	(.L_13 - .L_12)
.L_12:
        /*001c*/ 	.word	0x00000000
        /*0020*/ 	.short	0x0004
        /*0022*/ 	.short	0x0020
        /*0024*/ 	.byte	0x00, 0xf0, 0x11, 0x00


	//----- nvinfo : EIATTR_KPARAM_INFO
	.align		4
.L_13:
        /*0028*/ 	.byte	0x04, 0x17
        /*002a*/ 	.short	(.L_15 - .L_14)
.L_14:
        /*002c*/ 	.word	0x00000000
        /*0030*/ 	.short	0x0003
        /*0032*/ 	.short	0x0018
        /*0034*/ 	.byte	0x00, 0xf4, 0x21, 0x00


	//----- nvinfo : EIATTR_KPARAM_INFO
	.align		4
.L_15:
        /*0038*/ 	.byte	0x04, 0x17
        /*003a*/ 	.short	(.L_17 - .L_16)
.L_16:
        /*003c*/ 	.word	0x00000000
        /*0040*/ 	.short	0x0002
        /*0042*/ 	.short	0x0010
        /*0044*/ 	.byte	0x00, 0xf4, 0x21, 0x00


	//----- nvinfo : EIATTR_KPARAM_INFO
	.align		4
.L_17:
        /*0048*/ 	.byte	0x04, 0x17
        /*004a*/ 	.short	(.L_19 - .L_18)
.L_18:
        /*004c*/ 	.word	0x00000000
        /*0050*/ 	.short	0x0001
        /*0052*/ 	.short	0x0008
        /*0054*/ 	.byte	0x00, 0xf4, 0x21, 0x00


	//----- nvinfo : EIATTR_KPARAM_INFO
	.align		4
.L_19:
        /*0058*/ 	.byte	0x04, 0x17
        /*005a*/ 	.short	(.L_21 - .L_20)
.L_20:
        /*005c*/ 	.word	0x00000000
        /*0060*/ 	.short	0x0000
        /*0062*/ 	.short	0x0000
        /*0064*/ 	.byte	0x00, 0xf4, 0x21, 0x00


	//----- nvinfo : EIATTR_SPARSE_MMA_MASK
	.align		4
.L_21:
        /*0068*/ 	.byte	0x03, 0x50
        /*006a*/ 	.short	0x0000


	//----- nvinfo : EIATTR_MAXREG_COUNT
	.align		4
        /*006c*/ 	.byte	0x03, 0x1b
        /*006e*/ 	.short	0x00ff


	//----- nvinfo : EIATTR_COOP_GROUP_MASK_REGIDS
	.align		4
        /*0070*/ 	.byte	0x04, 0x29
        /*0072*/ 	.short	(.L_23 - .L_22)


	//   ....[0]....
.L_22:
        /*0074*/ 	.word	0xffffffff


	//   ....[1]....
        /*0078*/ 	.word	0xffffffff


	//   ....[2]....
        /*007c*/ 	.word	0xffffffff


	//----- nvinfo : EIATTR_COOP_GROUP_INSTR_OFFSETS
	.align		4
.L_23:
        /*0080*/ 	.byte	0x04, 0x28
        /*0082*/ 	.short	(.L_25 - .L_24)


	//   ....[0]....
.L_24:
        /*0084*/ 	.word	0x000028e0


	//   ....[1]....
        /*0088*/ 	.word	0x00002900


	//   ....[2]....
        /*008c*/ 	.word	0x00002930


	//----- nvinfo : EIATTR_EXIT_INSTR_OFFSETS
	.align		4
.L_25:
        /*0090*/ 	.byte	0x04, 0x1c
        /*0092*/ 	.short	(.L_27 - .L_26)


	//   ....[0]....
.L_26:
        /*0094*/ 	.word	0x00002990


	//   ....[1]....
        /*0098*/ 	.word	0x000029e0


	//----- nvinfo : EIATTR_REQNTID
	.align		4
.L_27:
        /*009c*/ 	.byte	0x04, 0x10
        /*009e*/ 	.short	(.L_29 - .L_28)
.L_28:
        /*00a0*/ 	.word	0x00000100
        /*00a4*/ 	.word	0x00000001
        /*00a8*/ 	.word	0x00000001


	//----- nvinfo : EIATTR_CBANK_PARAM_SIZE
	.align		4
.L_29:
        /*00ac*/ 	.byte	0x03, 0x19
        /*00ae*/ 	.short	0x0028


	//----- nvinfo : EIATTR_PARAM_CBANK
	.align		4
        /*00b0*/ 	.byte	0x04, 0x0a
        /*00b2*/ 	.short	(.L_31 - .L_30)
	.align		4
.L_30:
        /*00b4*/ 	.word	index@(.nv.constant0.triton_per_fused_abs_convolution_max_pool2d_with_indices_mean_relu_sub_16)
        /*00b8*/ 	.short	0x0210
        /*00ba*/ 	.short	0x0028


	//----- nvinfo : EIATTR_SW_WAR
	.align		4
.L_31:
        /*00bc*/ 	.byte	0x04, 0x36
        /*00be*/ 	.short	(.L_33 - .L_32)
.L_32:
        /*00c0*/ 	.word	0x00000008
.L_33:


//--------------------- .nv.callgraph             --------------------------
	.section	.nv.callgraph,"",@"SHT_CUDA_CALLGRAPH"
	.align	4
	.sectionentsize	8
	.align		4
        /*0000*/ 	.word	0x00000000
	.align		4
        /*0004*/ 	.word	0xffffffff
	.align		4
        /*0008*/ 	.word	0x00000000
	.align		4
        /*000c*/ 	.word	0xfffffffe
	.align		4
        /*0010*/ 	.word	0x00000000
	.align		4
        /*0014*/ 	.word	0xfffffffd
	.align		4
        /*0018*/ 	.word	0x00000000
	.align		4
        /*001c*/ 	.word	0xfffffffc


//--------------------- .text.triton_per_fused_abs_convolution_max_pool2d_with_indices_mean_relu_sub_16 --------------------------
	.section	.text.triton_per_fused_abs_convolution_max_pool2d_with_indices_mean_relu_sub_16,"ax",@progbits
	.sectionflags	@"SHF_BARRIERS=1"
	.align	128
        .global         triton_per_fused_abs_convolution_max_pool2d_with_indices_mean_relu_sub_16
        .type           triton_per_fused_abs_convolution_max_pool2d_with_indices_mean_relu_sub_16,@function
        .size           triton_per_fused_abs_convolution_max_pool2d_with_indices_mean_relu_sub_16,(.L_x_1 - triton_per_fused_abs_convolution_max_pool2d_with_indices_mean_relu_sub_16)
        .other          triton_per_fused_abs_convolution_max_pool2d_with_indices_mean_relu_sub_16,@"STO_CUDA_ENTRY STV_DEFAULT"
triton_per_fused_abs_convolution_max_pool2d_with_indices_mean_relu_sub_16:
.text.triton_per_fused_abs_convolution_max_pool2d_with_indices_mean_relu_sub_16:
[----:B------:R-:W0:Y:S01]  /*0000*/  LDC R1, c[0x0][0x28] ;  /* 0x00000a00ff017b82 */ /* 0x000e220000000800 */
[----:B------:R-:W1:Y:S01]  /*0010*/  S2R R4, SR_TID.X ;  /* 0x0000000000047919 */ /* 0x000e620000002100 */
[----:B------:R-:W-:Y:S01]  /*0020*/  ULDC.64 UR4, c[0x0][0x210] ;  /* 0x0000840000047ab9 */ /* 0x000fe20000000a00 */
[----:B------:R-:W-:-:S05]  /*0030*/  ULDC.64 UR8, c[0x0][0x220] ;  /* 0x0000880000087ab9 */ /* 0x000fca0000000a00 */
[----:B------:R-:W2:Y:S01]  /*0040*/  LDC.64 R22, c[0x0][0x210] ;  /* 0x00008400ff167b82 */ /* 0x000ea20000000a00 */
[----:B------:R-:W3:Y:S01]  /*0050*/  S2R R3, SR_CTAID.X ;  /* 0x0000000000037919 */ /* 0x000ee20000002500 */
[----:B------:R-:W-:-:S06]  /*0060*/  ULDC.64 UR6, c[0x0][0x208] ;  /* 0x0000820000067ab9 */ /* 0x000fcc0000000a00 */
[----:B------:R-:W4:Y:S01]  /*0070*/  LDC.64 R32, c[0x0][0x220] ;  /* 0x00008800ff207b82 */ /* 0x000f220000000a00 */
[----:B-1----:R-:W-:Y:S02]  /*0080*/  LOP3.LUT R0, R4, 0x1f, RZ, 0xc0, !PT ;  /* 0x0000001f04007812 */ /* 0x002fe400078ec0ff */
[----:B------:R-:W-:-:S03]  /*0090*/  SHF.R.U32.HI R57, RZ, 0x5, R4 ;  /* 0x00000005ff397819 */ /* 0x000fc60000011604 */
[----:B---3--:R-:W-:Y:S01]  /*00a0*/  IMAD R0, R3, 0x20, R0 ;  /* 0x0000002003007824 */ /* 0x008fe200078e0200 */
[----:B------:R-:W-:-:S04]  /*00b0*/  SGXT.U32 R57, R57, 0x3 ;  /* 0x000000033939781a */ /* 0x000fc80000000000 */
[----:B------:R-:W-:-:S04]  /*00c0*/  SHF.R.S32.HI R3, RZ, 0x1f, R0 ;  /* 0x0000001fff037819 */ /* 0x000fc80000011400 */
[----:B------:R-:W-:-:S04]  /*00d0*/  LEA.HI R3, R3, R0, RZ, 0x6 ;  /* 0x0000000003037211 */ /* 0x000fc800078f30ff */
[C---:B------:R-:W-:Y:S01]  /*00e0*/  LOP3.LUT R5, R3.reuse, 0x1ffffc0, RZ, 0xc0, !PT ;  /* 0x01ffffc003057812 */ /* 0x040fe200078ec0ff */
[----:B------:R-:W-:-:S04]  /*00f0*/  IMAD.SHL.U32 R3, R3, 0x80, RZ ;  /* 0x0000008003037824 */ /* 0x000fc800078e00ff */
[----:B------:R-:W-:Y:S01]  /*0100*/  IMAD.IADD R5, R0, 0x1, -R5 ;  /* 0x0000000100057824 */ /* 0x000fe200078e0a05 */
[----:B------:R-:W-:-:S03]  /*0110*/  LOP3.LUT R10, R3, 0xffffe000, RZ, 0xc0, !PT ;  /* 0xffffe000030a7812 */ /* 0x000fc600078ec0ff */
[----:B------:R-:W-:-:S05]  /*0120*/  IMAD.SHL.U32 R4, R5, 0x80, RZ ;  /* 0x0000008005047824 */ /* 0x000fca00078e00ff */
[----:B------:R-:W-:Y:S02]  /*0130*/  LOP3.LUT R3, R4, 0x8, R57, 0xfe, !PT ;  /* 0x0000000804037812 */ /* 0x000fe400078efe39 */
[----:B------:R-:W-:Y:S02]  /*0140*/  LOP3.LUT R5, R4, 0x10, R57, 0xfe, !PT ;  /* 0x0000001004057812 */ /* 0x000fe400078efe39 */
[----:B------:R-:W-:Y:S01]  /*0150*/  LOP3.LUT R59, R4, R57, RZ, 0xfc, !PT ;  /* 0x00000039043b7212 */ /* 0x000fe200078efcff */
[--C-:B------:R-:W-:Y:S01]  /*0160*/  IMAD.IADD R3, R3, 0x1, R10.reuse ;  /* 0x0000000103037824 */ /* 0x100fe200078e020a */
[----:B------:R-:W-:Y:S01]  /*0170*/  LOP3.LUT R6, R4, 0x18, R57, 0xfe, !PT ;  /* 0x0000001804067812 */ /* 0x000fe200078efe39 */
        /* <DEDUP_REMOVED lines=9> */
[----:B------:R-:W-:Y:S01]  /*0210*/  SHF.R.S32.HI R12, RZ, 0x1f, R3 ;  /* 0x0000001fff0c7819 */ /* 0x000fe20000011403 */
[--C-:B------:R-:W-:Y:S01]  /*0220*/  IMAD.IADD R9, R9, 0x1, R10.reuse ;  /* 0x0000000109097824 */ /* 0x100fe200078e020a */
[----:B------:R-:W-:Y:S01]  /*0230*/  SHF.R.S32.HI R60, RZ, 0x1f, R59 ;  /* 0x0000001fff3c7819 */ /* 0x000fe2000001143b */
[----:B------:R-:W-:Y:S01]  /*0240*/  IMAD.IADD R4, R4, 0x1, R10 ;  /* 0x0000000104047824 */ /* 0x000fe200078e020a */
[----:B------:R-:W-:-:S02]  /*0250*/  SHF.R.S32.HI R10, RZ, 0x1f, R5 ;  /* 0x0000001fff0a7819 */ /* 0x000fc40000011405 */
[CC--:B------:R-:W-:Y:S02]  /*0260*/  LEA.HI R11, R12.reuse, R3.reuse, RZ, 0xf ;  /* 0x000000030c0b7211 */ /* 0x0c0fe400078f78ff */
[----:B------:R-:W-:Y:S02]  /*0270*/  LEA.HI R14, R12, R3, RZ, 0x6 ;  /* 0x000000030c0e7211 */ /* 0x000fe400078f30ff */
[----:B------:R-:W-:Y:S02]  /*0280*/  SHF.R.S32.HI R3, RZ, 0x1f, R6 ;  /* 0x0000001fff037819 */ /* 0x000fe40000011406 */
[CC--:B------:R-:W-:Y:S02]  /*0290*/  LEA.HI R13, R10.reuse, R5.reuse, RZ, 0xf ;  /* 0x000000050a0d7211 */ /* 0x0c0fe400078f78ff */
[----:B------:R-:W-:Y:S02]  /*02a0*/  LEA.HI R15, R10, R5, RZ, 0x6 ;  /* 0x000000050a0f7211 */ /* 0x000fe400078f30ff */
[----:B------:R-:W-:-:S02]  /*02b0*/  SHF.R.S32.HI R5, RZ, 0x1f, R8 ;  /* 0x0000001fff057819 */ /* 0x000fc40000011408 */
[CC--:B------:R-:W-:Y:S02]  /*02c0*/  LEA.HI R10, R3.reuse, R6.reuse, RZ, 0xf ;  /* 0x00000006030a7211 */ /* 0x0c0fe400078f78ff */
[----:B------:R-:W-:Y:S02]  /*02d0*/  LEA.HI R16, R3, R6, RZ, 0x6 ;  /* 0x0000000603107211 */ /* 0x000fe400078f30ff */
[----:B------:R-:W-:Y:S02]  /*02e0*/  LOP3.LUT R3, R57, 0x8, RZ, 0xfc, !PT ;  /* 0x0000000839037812 */ /* 0x000fe400078efcff */
[CC--:B------:R-:W-:Y:S02]  /*02f0*/  LEA.HI R36, R5.reuse, R8.reuse, RZ, 0xf ;  /* 0x0000000805247211 */ /* 0x0c0fe400078f78ff */
[----:B------:R-:W-:Y:S01]  /*0300*/  LEA.HI R8, R5, R8, RZ, 0x6 ;  /* 0x0000000805087211 */ /* 0x000fe200078f30ff */
[----:B------:R-:W-:Y:S01]  /*0310*/  IMAD.SHL.U32 R28, R3, 0x200, RZ ;  /* 0x00000200031c7824 */ /* 0x000fe200078e00ff */
[----:B------:R-:W-:-:S02]  /*0320*/  SHF.R.S32.HI R5, RZ, 0x1f, R4 ;  /* 0x0000001fff057819 */ /* 0x000fc40000011404 */
[----:B------:R-:W-:Y:S02]  /*0330*/  SHF.R.S32.HI R6, RZ, 0x1f, R9 ;  /* 0x0000001fff067819 */ /* 0x000fe40000011409 */
[CC--:B------:R-:W-:Y:S02]  /*0340*/  LEA.HI R42, R5.reuse, R4.reuse, RZ, 0xf ;  /* 0x00000004052a7211 */ /* 0x0c0fe400078f78ff */
[----:B------:R-:W-:Y:S02]  /*0350*/  LEA.HI R3, R5, R4, RZ, 0x6 ;  /* 0x0000000405037211 */ /* 0x000fe400078f30ff */
[C---:B------:R-:W-:Y:S02]  /*0360*/  LOP3.LUT R5, R57.reuse, 0x18, RZ, 0xfc, !PT ;  /* 0x0000001839057812 */ /* 0x040fe400078efcff */
[----:B------:R-:W-:Y:S02]  /*0370*/  LOP3.LUT R4, R57, 0x10, RZ, 0xfc, !PT ;  /* 0x0000001039047812 */ /* 0x000fe400078efcff */
[----:B------:R-:W-:Y:S01]  /*0380*/  SHF.R.S32.HI R46, RZ, 0x6, R16 ;  /* 0x00000006ff2e7819 */ /* 0x000fe20000011410 */
[----:B------:R-:W-:Y:S01]  /*0390*/  IMAD.SHL.U32 R5, R5, 0x200, RZ ;  /* 0x0000020005057824 */ /* 0x000fe200078e00ff */
[----:B------:R-:W-:Y:S01]  /*03a0*/  SHF.R.S32.HI R12, RZ, 0x1f, R7 ;  /* 0x0000001fff0c7819 */ /* 0x000fe20000011407 */
[----:B------:R-:W-:Y:S01]  /*03b0*/  IMAD.SHL.U32 R4, R4, 0x200, RZ ;  /* 0x0000020004047824 */ /* 0x000fe200078e00ff */
[----:B------:R-:W-:-:S02]  /*03c0*/  LEA.HI R37, R6, R9, RZ, 0xf ;  /* 0x0000000906257211 */ /* 0x000fc400078f78ff */
[----:B------:R-:W-:Y:S02]  /*03d0*/  LOP3.LUT R39, R5, 0xffff8000, R10, 0xf8, !PT ;  /* 0xffff800005277812 */ /* 0x000fe400078ef80a */
[C---:B------:R-:W-:Y:S02]  /*03e0*/  LOP3.LUT R5, R57.reuse, 0x38, RZ, 0xfc, !PT ;  /* 0x0000003839057812 */ /* 0x040fe400078efcff */
[----:B------:R-:W-:Y:S02]  /*03f0*/  LEA.HI R9, R6, R9, RZ, 0x6 ;  /* 0x0000000906097211 */ /* 0x000fe400078f30ff */
[----:B------:R-:W-:Y:S01]  /*0400*/  LOP3.LUT R6, R57, 0x20, RZ, 0xfc, !PT ;  /* 0x0000002039067812 */ /* 0x000fe200078efcff */
[----:B------:R-:W-:Y:S01]  /*0410*/  IMAD.SHL.U32 R5, R5, 0x200, RZ ;  /* 0x0000020005057824 */ /* 0x000fe200078e00ff */
[CC--:B------:R-:W-:Y:S02]  /*0420*/  LEA.HI R31, R12.reuse, R7.reuse, RZ, 0xf ;  /* 0x000000070c1f7211 */ /* 0x0c0fe400078f78ff */
[----:B------:R-:W-:Y:S01]  /*0430*/  LEA.HI R17, R12, R7, RZ, 0x6 ;  /* 0x000000070c117211 */ /* 0x000fe200078f30ff */
[----:B------:R-:W-:Y:S01]  /*0440*/  IMAD.SHL.U32 R6, R6, 0x200, RZ ;  /* 0x0000020006067824 */ /* 0x000fe200078e00ff */
[----:B------:R-:W-:-:S02]  /*0450*/  LOP3.LUT R42, R5, 0xffff8000, R42, 0xf8, !PT ;  /* 0xffff8000052a7812 */ /* 0x000fc400078ef82a */
[----:B------:R-:W-:Y:S02]  /*0460*/  SHF.R.S32.HI R5, RZ, 0x1f, R16 ;  /* 0x0000001fff057819 */ /* 0x000fe40000011410 */
[----:B------:R-:W-:Y:S02]  /*0470*/  LOP3.LUT R7, R57, 0x28, RZ, 0xfc, !PT ;  /* 0x0000002839077812 */ /* 0x000fe400078efcff */
[----:B------:R-:W-:Y:S02]  /*0480*/  LEA.HI R5, R5, R46, RZ, 0x9 ;  /* 0x0000002e05057211 */ /* 0x000fe400078f48ff */
[----:B------:R-:W-:Y:S01]  /*0490*/  LOP3.LUT R12, R4, 0xffff8000, R13, 0xf8, !PT ;  /* 0xffff8000040c7812 */ /* 0x000fe200078ef80d */
[----:B------:R-:W-:Y:S01]  /*04a0*/  IMAD.SHL.U32 R7, R7, 0x200, RZ ;  /* 0x0000020007077824 */ /* 0x000fe200078e00ff */
[----:B------:R-:W-:Y:S02]  /*04b0*/  LOP3.LUT R5, R5, 0xfffffe00, RZ, 0xc0, !PT ;  /* 0xfffffe0005057812 */ /* 0x000fe400078ec0ff */
[C---:B------:R-:W-:Y:S01]  /*04c0*/  LOP3.LUT R4, R57.reuse, 0x30, RZ, 0xfc, !PT ;  /* 0x0000003039047812 */ /* 0x040fe200078efcff */
[----:B------:R-:W-:Y:S01]  /*04d0*/  IMAD.SHL.U32 R57, R57, 0x200, RZ ;  /* 0x0000020039397824 */ /* 0x000fe200078e00ff */
[----:B------:R-:W-:Y:S01]  /*04e0*/  LOP3.LUT R31, R6, 0xffff8000, R31, 0xf8, !PT ;  /* 0xffff8000061f7812 */ /* 0x000fe200078ef81f */
[----:B------:R-:W-:Y:S01]  /*04f0*/  IMAD.IADD R46, R46, 0x1, -R5 ;  /* 0x000000012e2e7824 */ /* 0x000fe200078e0a05 */
[----:B------:R-:W-:Y:S01]  /*0500*/  LOP3.LUT R5, R59, 0x48, RZ, 0xfc, !PT ;  /* 0x000000483b057812 */ /* 0x000fe200078efcff */
[----:B------:R-:W-:Y:S01]  /*0510*/  IMAD.SHL.U32 R4, R4, 0x200, RZ ;  /* 0x0000020004047824 */ /* 0x000fe200078e00ff */
[----:B------:R-:W-:-:S02]  /*0520*/  SHF.R.S32.HI R41, RZ, 0x6, R15 ;  /* 0x00000006ff297819 */ /* 0x000fc4000001140f */
[----:B------:R-:W-:Y:S02]  /*0530*/  SHF.R.S32.HI R6, RZ, 0x1f, R15 ;  /* 0x0000001fff067819 */ /* 0x000fe4000001140f */
[----:B------:R-:W-:Y:S02]  /*0540*/  LOP3.LUT R36, R7, 0xffff8000, R36, 0xf8, !PT ;  /* 0xffff800007247812 */ /* 0x000fe400078ef824 */
[--C-:B------:R-:W-:Y:S02]  /*0550*/  SHF.R.S32.HI R45, RZ, 0x6, R8.reuse ;  /* 0x00000006ff2d7819 */ /* 0x100fe40000011408 */
[----:B------:R-:W-:Y:S02]  /*0560*/  LEA.HI R7, R60, R5, RZ, 0x6 ;  /* 0x000000053c077211 */ /* 0x000fe400078f30ff */
[----:B------:R-:W-:Y:S02]  /*0570*/  SHF.R.S32.HI R8, RZ, 0x1f, R8 ;  /* 0x0000001fff087819 */ /* 0x000fe40000011408 */
[----:B------:R-:W-:-:S02]  /*0580*/  LEA.HI R6, R6, R41, RZ, 0x9 ;  /* 0x0000002906067211 */ /* 0x000fc400078f48ff */
[----:B------:R-:W-:Y:S02]  /*0590*/  LOP3.LUT R37, R4, 0xffff8000, R37, 0xf8, !PT ;  /* 0xffff800004257812 */ /* 0x000fe400078ef825 */
[--C-:B------:R-:W-:Y:S02]  /*05a0*/  SHF.R.S32.HI R34, RZ, 0x6, R9.reuse ;  /* 0x00000006ff227819 */ /* 0x100fe40000011409 */
[----:B------:R-:W-:Y:S02]  /*05b0*/  SHF.R.S32.HI R9, RZ, 0x1f, R9 ;  /* 0x0000001fff097819 */ /* 0x000fe40000011409 */
[----:B------:R-:W-:Y:S02]  /*05c0*/  LEA.HI R4, R60, R59, RZ, 0x6 ;  /* 0x0000003b3c047211 */ /* 0x000fe400078f30ff */
[----:B------:R-:W-:Y:S02]  /*05d0*/  SHF.R.S32.HI R48, RZ, 0x6, R7 ;  /* 0x00000006ff307819 */ /* 0x000fe40000011407 */
[----:B------:R-:W-:-:S02]  /*05e0*/  LEA.HI R8, R8, R45, RZ, 0x9 ;  /* 0x0000002d08087211 */ /* 0x000fc400078f48ff */
[----:B------:R-:W-:Y:S02]  /*05f0*/  SHF.R.S32.HI R7, RZ, 0x1f, R7 ;  /* 0x0000001fff077819 */ /* 0x000fe40000011407 */
[----:B------:R-:W-:Y:S02]  /*0600*/  LOP3.LUT R6, R6, 0xfffffe00, RZ, 0xc0, !PT ;  /* 0xfffffe0006067812 */ /* 0x000fe400078ec0ff */
[----:B------:R-:W-:Y:S02]  /*0610*/  LEA.HI R9, R9, R34, RZ, 0x9 ;  /* 0x0000002209097211 */ /* 0x000fe400078f48ff */
[----:B------:R-:W-:Y:S01]  /*0620*/  SHF.R.S32.HI R47, RZ, 0x6, R4 ;  /* 0x00000006ff2f7819 */ /* 0x000fe20000011404 */
[----:B------:R-:W-:Y:S01]  /*0630*/  IMAD.IADD R41, R41, 0x1, -R6 ;  /* 0x0000000129297824 */ /* 0x000fe200078e0a06 */
[----:B------:R-:W-:Y:S02]  /*0640*/  LOP3.LUT R27, R59, 0x40, RZ, 0xfc, !PT ;  /* 0x000000403b1b7812 */ /* 0x000fe400078efcff */
[----:B------:R-:W-:-:S02]  /*0650*/  SHF.R.S32.HI R4, RZ, 0x1f, R4 ;  /* 0x0000001fff047819 */ /* 0x000fc40000011404 */
[----:B------:R-:W-:Y:S02]  /*0660*/  LOP3.LUT R8, R8, 0xfffffe00, RZ, 0xc0, !PT ;  /* 0xfffffe0008087812 */ /* 0x000fe400078ec0ff */
[----:B------:R-:W-:Y:S02]  /*0670*/  LEA.HI R7, R7, R48, RZ, 0x9 ;  /* 0x0000003007077211 */ /* 0x000fe400078f48ff */
[----:B------:R-:W-:Y:S01]  /*0680*/  LOP3.LUT R9, R9, 0xfffffe00, RZ, 0xc0, !PT ;  /* 0xfffffe0009097812 */ /* 0x000fe200078ec0ff */
[----:B------:R-:W-:Y:S01]  /*0690*/  IMAD.IADD R45, R45, 0x1, -R8 ;  /* 0x000000012d2d7824 */ /* 0x000fe200078e0a08 */
[----:B------:R-:W-:Y:S02]  /*06a0*/  LEA.HI R6, R60, R27, RZ, 0x6 ;  /* 0x0000001b3c067211 */ /* 0x000fe400078f30ff */
[----:B------:R-:W-:Y:S01]  /*06b0*/  LEA.HI R4, R4, R47, RZ, 0x9 ;  /* 0x0000002f04047211 */ /* 0x000fe200078f48ff */
[----:B------:R-:W-:Y:S01]  /*06c0*/  IMAD.IADD R34, R34, 0x1, -R9 ;  /* 0x0000000122227824 */ /* 0x000fe200078e0a09 */
[----:B------:R-:W-:-:S02]  /*06d0*/  LOP3.LUT R7, R7, 0xfffffe00, RZ, 0xc0, !PT ;  /* 0xfffffe0007077812 */ /* 0x000fc400078ec0ff */
[--C-:B------:R-:W-:Y:S02]  /*06e0*/  SHF.R.S32.HI R35, RZ, 0x6, R3.reuse ;  /* 0x00000006ff237819 */ /* 0x100fe40000011403 */
[----:B------:R-:W-:Y:S01]  /*06f0*/  SHF.R.S32.HI R8, RZ, 0x1f, R3 ;  /* 0x0000001fff087819 */ /* 0x000fe20000011403 */
[----:B------:R-:W-:Y:S01]  /*0700*/  IMAD.IADD R48, R48, 0x1, -R7 ;  /* 0x0000000130307824 */ /* 0x000fe200078e0a07 */
[--C-:B------:R-:W-:Y:S02]  /*0710*/  SHF.R.S32.HI R52, RZ, 0x6, R6.reuse ;  /* 0x00000006ff347819 */ /* 0x100fe40000011406 */
[----:B------:R-:W-:Y:S02]  /*0720*/  SHF.R.S32.HI R3, RZ, 0x1f, R6 ;  /* 0x0000001fff037819 */ /* 0x000fe40000011406 */
[----:B------:R-:W-:Y:S02]  /*0730*/  LOP3.LUT R4, R4, 0xfffffe00, RZ, 0xc0, !PT ;  /* 0xfffffe0004047812 */ /* 0x000fe400078ec0ff */
[----:B------:R-:W-:-:S02]  /*0740*/  LOP3.LUT R9, R59, 0x50, RZ, 0xfc, !PT ;  /* 0x000000503b097812 */ /* 0x000fc400078efcff */
[----:B------:R-:W-:Y:S01]  /*0750*/  LOP3.LUT R7, R59, 0x58, RZ, 0xfc, !PT ;  /* 0x000000583b077812 */ /* 0x000fe200078efcff */
[----:B------:R-:W-:Y:S01]  /*0760*/  IMAD.IADD R47, R47, 0x1, -R4 ;  /* 0x000000012f2f7824 */ /* 0x000fe200078e0a04 */
[----:B------:R-:W-:Y:S02]  /*0770*/  LEA.HI R3, R3, R52, RZ, 0x9 ;  /* 0x0000003403037211 */ /* 0x000fe400078f48ff */
[C---:B------:R-:W-:Y:S02]  /*0780*/  LEA.HI R6, R60.reuse, R9, RZ, 0x6 ;  /* 0x000000093c067211 */ /* 0x040fe400078f30ff */
[C---:B------:R-:W-:Y:S02]  /*0790*/  LEA.HI R4, R60.reuse, R5, RZ, 0xf ;  /* 0x000000053c047211 */ /* 0x040fe400078f78ff */
[----:B------:R-:W-:Y:S02]  /*07a0*/  LEA.HI R5, R60, R7, RZ, 0x6 ;  /* 0x000000073c057211 */ /* 0x000fe400078f30ff */
[----:B------:R-:W-:-:S02]  /*07b0*/  LEA.HI R8, R8, R35, RZ, 0x9 ;  /* 0x0000002308087211 */ /* 0x000fc400078f48ff */
[----:B------:R-:W-:Y:S02]  /*07c0*/  LOP3.LUT R3, R3, 0xfffffe00, RZ, 0xc0, !PT ;  /* 0xfffffe0003037812 */ /* 0x000fe400078ec0ff */
[--C-:B------:R-:W-:Y:S02]  /*07d0*/  SHF.R.S32.HI R49, RZ, 0x6, R6.reuse ;  /* 0x00000006ff317819 */ /* 0x100fe40000011406 */
[----:B------:R-:W-:Y:S01]  /*07e0*/  SHF.R.S32.HI R6, RZ, 0x1f, R6 ;  /* 0x0000001fff067819 */ /* 0x000fe20000011406 */
[----:B------:R-:W-:Y:S01]  /*07f0*/  IMAD.IADD R52, R52, 0x1, -R3 ;  /* 0x0000000134347824 */ /* 0x000fe200078e0a03 */
[--C-:B------:R-:W-:Y:S02]  /*0800*/  SHF.R.S32.HI R61, RZ, 0x6, R5.reuse ;  /* 0x00000006ff3d7819 */ /* 0x100fe40000011405 */
[----:B------:R-:W-:Y:S02]  /*0810*/  SHF.R.S32.HI R10, RZ, 0x1f, R5 ;  /* 0x0000001fff0a7819 */ /* 0x000fe40000011405 */
[----:B------:R-:W-:-:S02]  /*0820*/  LOP3.LUT R8, R8, 0xfffffe00, RZ, 0xc0, !PT ;  /* 0xfffffe0008087812 */ /* 0x000fc400078ec0ff */
[----:B------:R-:W-:Y:S02]  /*0830*/  LOP3.LUT R5, R57, 0xffff8000, R4, 0xf8, !PT ;  /* 0xffff800039057812 */ /* 0x000fe400078ef804 */
[----:B------:R-:W-:Y:S01]  /*0840*/  LOP3.LUT R3, R59, 0x60, RZ, 0xfc, !PT ;  /* 0x000000603b037812 */ /* 0x000fe200078efcff */
[----:B------:R-:W-:Y:S01]  /*0850*/  IMAD.IADD R35, R35, 0x1, -R8 ;  /* 0x0000000123237824 */ /* 0x000fe200078e0a08 */
[----:B------:R-:W-:Y:S02]  /*0860*/  LEA.HI R6, R6, R49, RZ, 0x9 ;  /* 0x0000003106067211 */ /* 0x000fe400078f48ff */
[----:B------:R-:W-:Y:S02]  /*0870*/  LOP3.LUT R28, R28, 0xffff8000, R11, 0xf8, !PT ;  /* 0xffff80001c1c7812 */ /* 0x000fe400078ef80b */
[----:B------:R-:W-:Y:S02]  /*0880*/  SHF.R.S32.HI R11, RZ, 0x1f, R5 ;  /* 0x0000001fff0b7819 */ /* 0x000fe40000011405 */
[----:B------:R-:W-:-:S02]  /*0890*/  IADD3 R5, P0, R48, R5, RZ ;  /* 0x0000000530057210 */ /* 0x000fc40007f1e0ff */
[----:B------:R-:W-:Y:S02]  /*08a0*/  LEA.HI R8, R60, R3, RZ, 0x6 ;  /* 0x000000033c087211 */ /* 0x000fe400078f30ff */
[----:B------:R-:W-:Y:S02]  /*08b0*/  LOP3.LUT R6, R6, 0xfffffe00, RZ, 0xc0, !PT ;  /* 0xfffffe0006067812 */ /* 0x000fe400078ec0ff */
[----:B------:R-:W-:Y:S02]  /*08c0*/  SHF.R.S32.HI R43, RZ, 0x6, R14 ;  /* 0x00000006ff2b7819 */ /* 0x000fe4000001140e */
[----:B------:R-:W-:Y:S01]  /*08d0*/  SHF.R.S32.HI R44, RZ, 0x6, R17 ;  /* 0x00000006ff2c7819 */ /* 0x000fe20000011411 */
[----:B------:R-:W-:Y:S01]  /*08e0*/  IMAD.IADD R49, R49, 0x1, -R6 ;  /* 0x0000000131317824 */ /* 0x000fe200078e0a06 */
[----:B------:R-:W-:Y:S01]  /*08f0*/  LEA.HI R10, R10, R61, RZ, 0x9 ;  /* 0x0000003d0a0a7211 */ /* 0x000fe200078f48ff */
[----:B------:R-:W-:Y:S01]  /*0900*/  IMAD.SHL.U32 R6, R5, 0x4, RZ ;  /* 0x0000000405067824 */ /* 0x000fe200078e00ff */
[----:B------:R-:W-:-:S02]  /*0910*/  SHF.R.S32.HI R14, RZ, 0x1f, R14 ;  /* 0x0000001fff0e7819 */ /* 0x000fc4000001140e */
[----:B------:R-:W-:Y:S02]  /*0920*/  SHF.R.S32.HI R17, RZ, 0x1f, R17 ;  /* 0x0000001fff117819 */ /* 0x000fe40000011411 */
[----:B------:R-:W-:Y:S02]  /*0930*/  LEA.HI.X.SX32 R4, R48, R11, 0x1, P0 ;  /* 0x0000000b30047211 */ /* 0x000fe400000f0eff */
[--C-:B------:R-:W-:Y:S02]  /*0940*/  SHF.R.S32.HI R53, RZ, 0x6, R8.reuse ;  /* 0x00000006ff357819 */ /* 0x100fe40000011408 */
[----:B------:R-:W-:Y:S02]  /*0950*/  LOP3.LUT R10, R10, 0xfffffe00, RZ, 0xc0, !PT ;  /* 0xfffffe000a0a7812 */ /* 0x000fe400078ec0ff */
[----:B------:R-:W-:Y:S02]  /*0960*/  SHF.R.S32.HI R8, RZ, 0x1f, R8 ;  /* 0x0000001fff087819 */ /* 0x000fe40000011408 */
[----:B------:R-:W-:Y:S01]  /*0970*/  LEA.HI R14, R14, R43, RZ, 0x9 ;  /* 0x0000002b0e0e7211 */ /* 0x000fe200078f48ff */
[----:B------:R-:W-:Y:S01]  /*0980*/  IMAD.IADD R61, R61, 0x1, -R10 ;  /* 0x000000013d3d7824 */ /* 0x000fe200078e0a0a */
[----:B------:R-:W-:-:S02]  /*0990*/  LEA.HI R17, R17, R44, RZ, 0x9 ;  /* 0x0000002c11117211 */ /* 0x000fc400078f48ff */
[----:B------:R-:W-:Y:S01]  /*09a0*/  SHF.L.U64.HI R13, R5, 0x2, R4 ;  /* 0x00000002050d7819 */ /* 0x000fe20000010204 */
[----:B------:R-:W-:Y:S01]  /*09b0*/  IMAD.MOV.U32 R5, RZ, RZ, RZ ;  /* 0x000000ffff057224 */ /* 0x000fe200078e00ff */
[----:B------:R-:W-:Y:S02]  /*09c0*/  LEA.HI R4, R60, R9, RZ, 0xf ;  /* 0x000000093c047211 */ /* 0x000fe400078f78ff */
[----:B------:R-:W-:Y:S02]  /*09d0*/  LEA.HI R8, R8, R53, RZ, 0x9 ;  /* 0x0000003508087211 */ /* 0x000fe400078f48ff */
[----:B------:R-:W-:Y:S02]  /*09e0*/  LOP3.LUT R14, R14, 0xfffffe00, RZ, 0xc0, !PT ;  /* 0xfffffe000e0e7812 */ /* 0x000fe400078ec0ff */
[----:B------:R-:W-:Y:S02]  /*09f0*/  LOP3.LUT R17, R17, 0xfffffe00, RZ, 0xc0, !PT ;  /* 0xfffffe0011117812 */ /* 0x000fe400078ec0ff */
[----:B------:R-:W-:Y:S01]  /*0a00*/  IADD3 R10, P1, R6, UR4, RZ ;  /* 0x00000004060a7c10 */ /* 0x000fe2000ff3e0ff */
[----:B------:R-:W-:Y:S01]  /*0a10*/  IMAD.IADD R43, R43, 0x1, -R14 ;  /* 0x000000012b2b7824 */ /* 0x000fe200078e0a0e */
[----:B------:R-:W-:Y:S01]  /*0a20*/  LOP3.LUT R4, R57, 0xffff8000, R4, 0xf8, !PT ;  /* 0xffff800039047812 */ /* 0x000fe200078ef804 */
[----:B------:R-:W-:Y:S01]  /*0a30*/  IMAD.IADD R44, R44, 0x1, -R17 ;  /* 0x000000012c2c7824 */ /* 0x000fe200078e0a11 */
[----:B------:R-:W-:-:S02]  /*0a40*/  LOP3.LUT R8, R8, 0xfffffe00, RZ, 0xc0, !PT ;  /* 0xfffffe0008087812 */ /* 0x000fc400078ec0ff */
[----:B------:R-:W-:Y:S02]  /*0a50*/  IADD3.X R11, R13, UR5, RZ, P1, !PT ;  /* 0x000000050d0b7c10 */ /* 0x000fe40008ffe4ff */
[----:B------:R-:W-:Y:S01]  /*0a60*/  ISETP.GE.AND P0, PT, R0, 0x400, PT ;  /* 0x000004000000780c */ /* 0x000fe20003f06270 */
[----:B------:R-:W-:Y:S01]  /*0a70*/  IMAD.IADD R53, R53, 0x1, -R8 ;  /* 0x0000000135357824 */ /* 0x000fe200078e0a08 */
[----:B------:R-:W-:Y:S02]  /*0a80*/  SHF.R.S32.HI R14, RZ, 0x1f, R4 ;  /* 0x0000001fff0e7819 */ /* 0x000fe40000011404 */
[----:B------:R-:W-:Y:S02]  /*0a90*/  IADD3 R17, P1, R49, R4, RZ ;  /* 0x0000000431117210 */ /* 0x000fe40007f3e0ff */
[----:B------:R-:W-:Y:S02]  /*0aa0*/  IADD3 R8, P2, R6, UR8, RZ ;  /* 0x0000000806087c10 */ /* 0x000fe4000ff5e0ff */
[----:B------:R-:W-:-:S02]  /*0ab0*/  LEA.HI.X.SX32 R16, R49, R14, 0x1, P1 ;  /* 0x0000000e31107211 */ /* 0x000fc400008f0eff */
[----:B------:R-:W-:Y:S02]  /*0ac0*/  IADD3.X R9, R13, UR9, RZ, P2, !PT ;  /* 0x000000090d097c10 */ /* 0x000fe400097fe4ff */
[C---:B------:R-:W-:Y:S01]  /*0ad0*/  LEA.HI R4, R60.reuse, R7, RZ, 0xf ;  /* 0x000000073c047211 */ /* 0x040fe200078f78ff */
[----:B------:R1:W3:Y:S01]  /*0ae0*/  @!P0 LDG.E.EL R5, desc[UR6][R10.64+0x4000] ;  /* 0x004000060a058981 */ /* 0x0002e2000c2e1900 */
[C---:B------:R-:W-:Y:S01]  /*0af0*/  SHF.L.U64.HI R13, R17.reuse, 0x2, R16 ;  /* 0x00000002110d7819 */ /* 0x040fe20000010210 */
[----:B------:R-:W-:Y:S01]  /*0b00*/  IMAD.SHL.U32 R17, R17, 0x4, RZ ;  /* 0x0000000411117824 */ /* 0x000fe200078e00ff */
[----:B------:R-:W-:Y:S01]  /*0b10*/  LEA.HI R14, R60, R3, RZ, 0xf ;  /* 0x000000033c0e7211 */ /* 0x000fe200078f78ff */
[----:B------:R-:W-:Y:S01]  /*0b20*/  IMAD.MOV.U32 R6, RZ, RZ, RZ ;  /* 0x000000ffff067224 */ /* 0x000fe200078e00ff */
[----:B------:R-:W-:Y:S02]  /*0b30*/  LOP3.LUT R4, R57, 0xffff8000, R4, 0xf8, !PT ;  /* 0xffff800039047812 */ /* 0x000fe400078ef804 */
[----:B------:R-:W-:-:S02]  /*0b40*/  LOP3.LUT R14, R57, 0xffff8000, R14, 0xf8, !PT ;  /* 0xffff8000390e7812 */ /* 0x000fc400078ef80e */
[----:B-1----:R-:W-:Y:S01]  /*0b50*/  IADD3 R10, P1, R17, UR4, RZ ;  /* 0x00000004110a7c10 */ /* 0x002fe2000ff3e0ff */
[----:B------:R-:W-:Y:S01]  /*0b60*/  IMAD.MOV.U32 R7, RZ, RZ, RZ ;  /* 0x000000ffff077224 */ /* 0x000fe200078e00ff */
[----:B------:R-:W-:Y:S02]  /*0b70*/  SHF.R.S32.HI R16, RZ, 0x1f, R4 ;  /* 0x0000001fff107819 */ /* 0x000fe40000011404 */
[----:B------:R-:W-:Y:S01]  /*0b80*/  LEA.HI R26, R60, R59, RZ, 0xf ;  /* 0x0000003b3c1a7211 */ /* 0x000fe200078f78ff */
[----:B------:R-:W-:Y:S01]  /*0b90*/  IMAD.IADD R29, R12, 0x1, R41 ;  /* 0x000000010c1d7824 */ /* 0x000fe200078e0229 */
[----:B------:R-:W-:Y:S01]  /*0ba0*/  IADD3 R58, P2, R61, R4, RZ ;  /* 0x000000043d3a7210 */ /* 0x000fe20007f5e0ff */
[----:B------:R1:W5:Y:S01]  /*0bb0*/  @!P0 LDG.E.EL R6, desc[UR6][R8.64+0x4000] ;  /* 0x0040000608068981 */ /* 0x000362000c2e1900 */
[----:B------:R-:W-:Y:S01]  /*0bc0*/  IADD3.X R11, R13, UR5, RZ, P1, !PT ;  /* 0x000000050d0b7c10 */ /* 0x000fe20008ffe4ff */
[----:B------:R-:W-:Y:S01]  /*0bd0*/  IMAD.MOV.U32 R4, RZ, RZ, RZ ;  /* 0x000000ffff047224 */ /* 0x000fe200078e00ff */
[----:B------:R-:W-:-:S02]  /*0be0*/  SHF.R.S32.HI R18, RZ, 0x1f, R14 ;  /* 0x0000001fff127819 */ /* 0x000fc4000001140e */
[----:B------:R-:W-:Y:S02]  /*0bf0*/  IADD3 R14, P1, R53, R14, RZ ;  /* 0x0000000e350e7210 */ /* 0x000fe40007f3e0ff */
[----:B------:R-:W-:Y:S01]  /*0c00*/  LEA.HI.X.SX32 R55, R61, R16, 0x1, P2 ;  /* 0x000000103d377211 */ /* 0x000fe200010f0eff */
[----:B------:R2:W3:Y:S01]  /*0c10*/  @!P0 LDG.E.EL R4, desc[UR6][R10.64+0x8000] ;  /* 0x008000060a048981 */ /* 0x0004e2000c2e1900 */
[----:B------:R-:W-:Y:S02]  /*0c20*/  LEA.HI.X.SX32 R3, R53, R18, 0x1, P1 ;  /* 0x0000001235037211 */ /* 0x000fe400008f0eff */
[----:B-1----:R-:W-:Y:S02]  /*0c30*/  CS2R R8, SRZ ;  /* 0x0000000000087805 */ /* 0x002fe4000001ff00 */
[C---:B------:R-:W-:Y:S01]  /*0c40*/  SHF.L.U64.HI R55, R58.reuse, 0x2, R55 ;  /* 0x000000023a377819 */ /* 0x040fe20000010237 */
[----:B------:R-:W-:Y:S01]  /*0c50*/  IMAD.SHL.U32 R58, R58, 0x4, RZ ;  /* 0x000000043a3a7824 */ /* 0x000fe200078e00ff */
[----:B------:R-:W-:Y:S01]  /*0c60*/  IADD3 R16, P1, R17, UR8, RZ ;  /* 0x0000000811107c10 */ /* 0x000fe2000ff3e0ff */
[----:B------:R-:W-:Y:S01]  /*0c70*/  IMAD.IADD R31, R31, 0x1, R44 ;  /* 0x000000011f1f7824 */ /* 0x000fe200078e022c */
[----:B------:R-:W-:Y:S01]  /*0c80*/  LOP3.LUT R26, R57, 0xffff8000, R26, 0xf8, !PT ;  /* 0xffff8000391a7812 */ /* 0x000fe200078ef81a */
[----:B------:R-:W-:Y:S01]  /*0c90*/  IMAD.SHL.U32 R56, R14, 0x4, RZ ;  /* 0x000000040e387824 */ /* 0x000fe200078e00ff */
[----:B------:R-:W-:-:S02]  /*0ca0*/  IADD3.X R17, R13, UR9, RZ, P1, !PT ;  /* 0x000000090d117c10 */ /* 0x000fc40008ffe4ff */
[----:B------:R-:W-:Y:S02]  /*0cb0*/  IADD3 R18, P2, R58, UR8, RZ ;  /* 0x000000083a127c10 */ /* 0x000fe4000ff5e0ff */
[----:B0-2---:R-:W-:Y:S02]  /*0cc0*/  CS2R R10, SRZ ;  /* 0x00000000000a7805 */ /* 0x005fe4000001ff00 */
[----:B------:R-:W-:Y:S01]  /*0cd0*/  LEA.HI R30, R60, R27, RZ, 0xf ;  /* 0x0000001b3c1e7211 */ /* 0x000fe200078f78ff */
[----:B------:R0:W2:Y:S01]  /*0ce0*/  @!P0 LDG.E.EL R7, desc[UR6][R16.64+0x8000] ;  /* 0x0080000610078981 */ /* 0x0000a2000c2e1900 */
[----:B------:R-:W-:Y:S01]  /*0cf0*/  IADD3.X R19, R55, UR9, RZ, P2, !PT ;  /* 0x0000000937137c10 */ /* 0x000fe200097fe4ff */
[----:B------:R-:W-:Y:S01]  /*0d00*/  IMAD.IADD R51, R26, 0x1, R47 ;  /* 0x000000011a337824 */ /* 0x000fe200078e022f */
[----:B------:R-:W-:Y:S01]  /*0d10*/  CS2R R12, SRZ ;  /* 0x00000000000c7805 */ /* 0x000fe2000001ff00 */
[----:B------:R-:W-:Y:S01]  /*0d20*/  IMAD.IADD R42, R42, 0x1, R35 ;  /* 0x000000012a2a7824 */ /* 0x000fe200078e0223 */
[----:B------:R-:W-:Y:S01]  /*0d30*/  SHF.L.U64.HI R3, R14, 0x2, R3 ;  /* 0x000000020e037819 */ /* 0x000fe20000010203 */
[----:B------:R1:W2:Y:S01]  /*0d40*/  @!P0 LDG.E.EL R8, desc[UR6][R18.64+0xc000] ;  /* 0x00c0000612088981 */ /* 0x0002a2000c2e1900 */
[----:B0-----:R-:W-:Y:S01]  /*0d50*/  IMAD.WIDE R16, R29, 0x4, R22 ;  /* 0x000000041d107825 */ /* 0x001fe200078e0216 */
[----:B------:R-:W-:-:S04]  /*0d60*/  IADD3 R14, P3, R56, UR8, RZ ;  /* 0x00000008380e7c10 */ /* 0x000fc8000ff7e0ff */
[----:B------:R0:W2:Y:S01]  /*0d70*/  @!P0 LDG.E.EL R11, desc[UR6][R16.64] ;  /* 0x00000006100b8981 */ /* 0x0000a2000c2e1900 */
[----:B-1----:R-:W-:Y:S01]  /*0d80*/  IMAD.WIDE R18, R31, 0x4, R22 ;  /* 0x000000041f127825 */ /* 0x002fe200078e0216 */
[----:B------:R-:W-:-:S03]  /*0d90*/  IADD3.X R15, R3, UR9, RZ, P3, !PT ;  /* 0x00000009030f7c10 */ /* 0x000fc60009ffe4ff */
[----:B------:R-:W-:Y:S01]  /*0da0*/  IMAD.WIDE R26, R51, 0x4, R22 ;  /* 0x00000004331a7825 */ /* 0x000fe200078e0216 */
[----:B------:R1:W2:Y:S03]  /*0db0*/  @!P0 LDG.E.EL R13, desc[UR6][R18.64] ;  /* 0x00000006120d8981 */ /* 0x0002a6000c2e1900 */
[----:B0-----:R-:W-:Y:S02]  /*0dc0*/  IMAD.MOV.U32 R16, RZ, RZ, RZ ;  /* 0x000000ffff107224 */ /* 0x001fe400078e00ff */
[----:B------:R-:W-:Y:S02]  /*0dd0*/  IMAD.IADD R28, R28, 0x1, R43 ;  /* 0x000000011c1c7824 */ /* 0x000fe400078e022b */
[----:B------:R-:W-:Y:S01]  /*0de0*/  IMAD.IADD R39, R39, 0x1, R46 ;  /* 0x0000000127277824 */ /* 0x000fe200078e022e */
[----:B------:R-:W-:Y:S01]  /*0df0*/  LOP3.LUT R17, R57, 0xffff8000, R30, 0xf8, !PT ;  /* 0xffff800039117812 */ /* 0x000fe200078ef81e */
[----:B------:R0:W2:Y:S01]  /*0e00*/  @!P0 LDG.E.EL R16, desc[UR6][R26.64] ;  /* 0x000000061a108981 */ /* 0x0000a2000c2e1900 */
[----:B-1----:R-:W-:Y:S01]  /*0e10*/  CS2R R18, SRZ ;  /* 0x0000000000127805 */ /* 0x002fe2000001ff00 */
[----:B------:R-:W-:-:S02]  /*0e20*/  IMAD.WIDE R24, R28, 0x4, R22 ;  /* 0x000000041c187825 */ /* 0x000fc400078e0216 */
[----:B------:R1:W2:Y:S02]  /*0e30*/  @!P0 LDG.E.EL R9, desc[UR6][R14.64+0x10000] ;  /* 0x010000060e098981 */ /* 0x0002a4000c2e1900 */
[--C-:B------:R-:W-:Y:S02]  /*0e40*/  IMAD.WIDE R20, R39, 0x4, R22.reuse ;  /* 0x0000000427147825 */ /* 0x100fe400078e0216 */
[----:B------:R1:W2:Y:S02]  /*0e50*/  @!P0 LDG.E.EL R10, desc[UR6][R24.64] ;  /* 0x00000006180a8981 */ /* 0x0002a4000c2e1900 */
[----:B0-----:R-:W-:Y:S02]  /*0e60*/  IMAD.WIDE R26, R42, 0x4, R22 ;  /* 0x000000042a1a7825 */ /* 0x001fe400078e0216 */
[----:B------:R-:W2:Y:S02]  /*0e70*/  @!P0 LDG.E.EL R12, desc[UR6][R20.64] ;  /* 0x00000006140c8981 */ /* 0x000ea4000c2e1900 */
[----:B------:R-:W-:-:S02]  /*0e80*/  IMAD.IADD R36, R36, 0x1, R45 ;  /* 0x0000000124247824 */ /* 0x000fc400078e022d */
[----:B------:R4:W3:Y:S01]  /*0e90*/  @!P0 LDG.E.EL R18, desc[UR6][R26.64] ;  /* 0x000000061a128981 */ /* 0x0008e2000c2e1900 */
[----:B------:R-:W-:Y:S01]  /*0ea0*/  IMAD.IADD R37, R37, 0x1, R34 ;  /* 0x0000000125257824 */ /* 0x000fe200078e0222 */
[----:B-1----:R-:W-:Y:S01]  /*0eb0*/  CS2R R14, SRZ ;  /* 0x00000000000e7805 */ /* 0x002fe2000001ff00 */
[----:B------:R-:W-:Y:S02]  /*0ec0*/  IMAD.IADD R40, R17, 0x1, R52 ;  /* 0x0000000111287824 */ /* 0x000fe400078e0234 */
[----:B------:R-:W-:-:S04]  /*0ed0*/  IMAD.WIDE R24, R36, 0x4, R22 ;  /* 0x0000000424187825 */ /* 0x000fc800078e0216 */
[----:B----4-:R-:W-:Y:S01]  /*0ee0*/  IMAD.WIDE R26, R31, 0x4, R32 ;  /* 0x000000041f1a7825 */ /* 0x010fe200078e0220 */
[----:B------:R0:W4:Y:S01]  /*0ef0*/  @!P0 LDG.E.EL R14, desc[UR6][R24.64] ;  /* 0x00000006180e8981 */ /* 0x000122000c2e1900 */
[----:B------:R-:W1:Y:S02]  /*0f00*/  LDC.64 R30, c[0x0][0x218] ;  /* 0x00008600ff1e7b82 */ /* 0x000e640000000a00 */
[----:B------:R-:W-:-:S04]  /*0f10*/  IMAD.WIDE R20, R37, 0x4, R22 ;  /* 0x0000000425147825 */ /* 0x000fc800078e0216 */
[----:B------:R-:W-:Y:S01]  /*0f20*/  IMAD.WIDE R22, R40, 0x4, R22 ;  /* 0x0000000428167825 */ /* 0x000fe200078e0216 */
[----:B------:R0:W3:Y:S03]  /*0f30*/  @!P0 LDG.E.EL R15, desc[UR6][R20.64] ;  /* 0x00000006140f8981 */ /* 0x0000e6000c2e1900 */
[--C-:B0-----:R-:W-:Y:S01]  /*0f40*/  IMAD.WIDE R24, R28, 0x4, R32.reuse ;  /* 0x000000041c187825 */ /* 0x101fe200078e0220 */
[----:B------:R0:W3:Y:S03]  /*0f50*/  @!P0 LDG.E.EL R19, desc[UR6][R22.64] ;  /* 0x0000000616138981 */ /* 0x0000e6000c2e1900 */
[----:B------:R-:W-:Y:S01]  /*0f60*/  IMAD.WIDE R28, R29, 0x4, R32 ;  /* 0x000000041d1c7825 */ /* 0x000fe200078e0220 */
[----:B------:R-:W-:-:S03]  /*0f70*/  CS2R R20, SRZ ;  /* 0x0000000000147805 */ /* 0x000fc6000001ff00 */
[----:B------:R-:W-:Y:S01]  /*0f80*/  IMAD.WIDE R38, R39, 0x4, R32 ;  /* 0x0000000427267825 */ /* 0x000fe200078e0220 */
[----:B0-----:R-:W-:-:S03]  /*0f90*/  CS2R R22, SRZ ;  /* 0x0000000000167805 */ /* 0x001fc6000001ff00 */
[----:B------:R-:W-:Y:S01]  /*0fa0*/  IMAD.MOV.U32 R17, RZ, RZ, RZ ;  /* 0x000000ffff117224 */ /* 0x000fe200078e00ff */
[----:B------:R0:W3:Y:S01]  /*0fb0*/  @!P0 LDG.E.EL R20, desc[UR6][R28.64] ;  /* 0x000000061c148981 */ /* 0x0000e2000c2e1900 */
[----:B------:R-:W-:-:S03]  /*0fc0*/  IMAD.WIDE R50, R51, 0x4, R32 ;  /* 0x0000000433327825 */ /* 0x000fc600078e0220 */
[----:B------:R0:W3:Y:S04]  /*0fd0*/  @!P0 LDG.E.EL R22, desc[UR6][R26.64] ;  /* 0x000000061a168981 */ /* 0x0000e8000c2e1900 */
[----:B------:R0:W3:Y:S02]  /*0fe0*/  @!P0 LDG.E.EL R21, desc[UR6][R38.64] ;  /* 0x0000000626158981 */ /* 0x0000e4000c2e1900 */
[--C-:B0-----:R-:W-:Y:S02]  /*0ff0*/  IMAD.WIDE R28, R36, 0x4, R32.reuse ;  /* 0x00000004241c7825 */ /* 0x101fe400078e0220 */
[----:B------:R0:W3:Y:S01]  /*1000*/  @!P0 LDG.E.EL R17, desc[UR6][R24.64] ;  /* 0x0000000618118981 */ /* 0x0000e2000c2e1900 */
[----:B------:R-:W-:Y:S01]  /*1010*/  CS2R R26, SRZ ;  /* 0x00000000001a7805 */ /* 0x000fe2000001ff00 */
[----:B------:R-:W-:-:S02]  /*1020*/  IMAD.WIDE R36, R37, 0x4, R32 ;  /* 0x0000000425247825 */ /* 0x000fc400078e0220 */
[----:B------:R1:W4:Y:S02]  /*1030*/  @!P0 LDG.E.EL R23, desc[UR6][R28.64] ;  /* 0x000000061c178981 */ /* 0x000324000c2e1900 */
[----:B------:R-:W-:-:S04]  /*1040*/  IMAD.WIDE R38, R42, 0x4, R32 ;  /* 0x000000042a267825 */ /* 0x000fc800078e0220 */
[----:B------:R-:W-:Y:S01]  /*1050*/  IMAD.WIDE R32, R40, 0x4, R32 ;  /* 0x0000000428207825 */ /* 0x000fe200078e0220 */
[----:B0-----:R-:W-:Y:S01]  /*1060*/  CS2R R24, SRZ ;  /* 0x0000000000187805 */ /* 0x001fe2000001ff00 */
[----:B------:R0:W4:Y:S01]  /*1070*/  @!P0 LDG.E.EL R26, desc[UR6][R38.64] ;  /* 0x00000006261a8981 */ /* 0x000122000c2e1900 */
[----:B-1----:R-:W-:Y:S01]  /*1080*/  CS2R R28, SRZ ;  /* 0x00000000001c7805 */ /* 0x002fe2000001ff00 */
[--C-:B------:R-:W-:Y:S02]  /*1090*/  IMAD.WIDE R40, R41, 0x4, R30.reuse ;  /* 0x0000000429287825 */ /* 0x100fe400078e021e */
[----:B------:R1:W4:Y:S02]  /*10a0*/  @!P0 LDG.E.EL R27, desc[UR6][R32.64] ;  /* 0x00000006201b8981 */ /* 0x000324000c2e1900 */
[----:B------:R-:W-:Y:S02]  /*10b0*/  IMAD.WIDE R42, R43, 0x4, R30 ;  /* 0x000000042b2a7825 */ /* 0x000fe400078e021e */
[----:B------:R1:W4:Y:S01]  /*10c0*/  @!P0 LDG.E.EL R25, desc[UR6][R50.64] ;  /* 0x0000000632198981 */ /* 0x000322000c2e1900 */
[----:B0-----:R-:W-:-:S03]  /*10d0*/  CS2R R38, SRZ ;  /* 0x0000000000267805 */ /* 0x001fc6000001ff00 */
[----:B------:R0:W4:Y:S01]  /*10e0*/  @!P0 LDG.E.EL R29, desc[UR6][R40.64] ;  /* 0x00000006281d8981 */ /* 0x000122000c2e1900 */
[----:B-1----:R-:W-:-:S03]  /*10f0*/  IMAD.WIDE R32, R34, 0x4, R30 ;  /* 0x0000000422207825 */ /* 0x002fc600078e021e */
[----:B------:R1:W5:Y:S01]  /*1100*/  @!P0 LDG.E.EL R24, desc[UR6][R36.64] ;  /* 0x0000000624188981 */ /* 0x000362000c2e1900 */
[----:B------:R-:W-:-:S03]  /*1110*/  IMAD.WIDE R50, R46, 0x4, R30 ;  /* 0x000000042e327825 */ /* 0x000fc600078e021e */
[----:B------:R1:W5:Y:S01]  /*1120*/  @!P0 LDG.E.EL R28, desc[UR6][R42.64] ;  /* 0x000000062a1c8981 */ /* 0x000362000c2e1900 */
[----:B0-----:R-:W-:Y:S01]  /*1130*/  CS2R R40, SRZ ;  /* 0x0000000000287805 */ /* 0x001fe2000001ff00 */
[--C-:B------:R-:W-:Y:S02]  /*1140*/  IMAD.WIDE R46, R47, 0x4, R30.reuse ;  /* 0x000000042f2e7825 */ /* 0x100fe400078e021e */
[----:B------:R0:W5:Y:S01]  /*1150*/  @!P0 LDG.E.EL R39, desc[UR6][R32.64] ;  /* 0x0000000620278981 */ /* 0x000162000c2e1900 */
[----:B-1----:R-:W-:Y:S01]  /*1160*/  CS2R R36, SRZ ;  /* 0x0000000000247805 */ /* 0x002fe2000001ff00 */
[--C-:B------:R-:W-:Y:S02]  /*1170*/  IMAD.WIDE R34, R35, 0x4, R30.reuse ;  /* 0x0000000423227825 */ /* 0x100fe400078e021e */
[----:B------:R1:W5:Y:S02]  /*1180*/  @!P0 LDG.E.EL R41, desc[UR6][R46.64] ;  /* 0x000000062e298981 */ /* 0x000364000c2e1900 */
[----:B------:R-:W-:-:S02]  /*1190*/  IMAD.WIDE R42, R44, 0x4, R30 ;  /* 0x000000042c2a7825 */ /* 0x000fc400078e021e */
[----:B------:R-:W5:Y:S02]  /*11a0*/  @!P0 LDG.E.EL R36, desc[UR6][R50.64] ;  /* 0x0000000632248981 */ /* 0x000f64000c2e1900 */
[--C-:B0-----:R-:W-:Y:S01]  /*11b0*/  IMAD.WIDE R32, R49, 0x4, R30.reuse ;  /* 0x0000000431207825 */ /* 0x101fe200078e021e */
[C---:B------:R-:W-:Y:S01]  /*11c0*/  LOP3.LUT R49, R59.reuse, 0x68, RZ, 0xfc, !PT ;  /* 0x000000683b317812 */ /* 0x040fe200078efcff */
[----:B------:R0:W5:Y:S02]  /*11d0*/  @!P0 LDG.E.EL R37, desc[UR6][R42.64] ;  /* 0x000000062a258981 */ /* 0x000164000c2e1900 */
[--C-:B-1----:R-:W-:Y:S01]  /*11e0*/  IMAD.WIDE R46, R48, 0x4, R30.reuse ;  /* 0x00000004302e7825 */ /* 0x102fe200078e021e */
[----:B------:R-:W-:Y:S01]  /*11f0*/  LEA.HI R48, R60, R49, RZ, 0x6 ;  /* 0x000000313c307211 */ /* 0x000fe200078f30ff */
[----:B------:R1:W5:Y:S01]  /*1200*/  @!P0 LDG.E.EL R40, desc[UR6][R34.64] ;  /* 0x0000000622288981 */ /* 0x000362000c2e1900 */
[----:B------:R-:W-:Y:S01]  /*1210*/  LOP3.LUT R54, R59, 0x70, RZ, 0xfc, !PT ;  /* 0x000000703b367812 */ /* 0x000fe200078efcff */
[----:B------:R-:W-:Y:S01]  /*1220*/  IMAD.WIDE R44, R45, 0x4, R30 ;  /* 0x000000042d2c7825 */ /* 0x000fe200078e021e */
[----:B0-----:R-:W-:-:S03]  /*1230*/  CS2R R42, SRZ ;  /* 0x00000000002a7805 */ /* 0x001fc6000001ff00 */
[----:B------:R-:W-:Y:S01]  /*1240*/  IMAD.WIDE R50, R52, 0x4, R30 ;  /* 0x0000000434327825 */ /* 0x000fe200078e021e */
[----:B------:R-:W-:Y:S01]  /*1250*/  SHF.R.S32.HI R52, RZ, 0x6, R48 ;  /* 0x00000006ff347819 */ /* 0x000fe20000011430 */
[----:B------:R0:W5:Y:S02]  /*1260*/  @!P0 LDG.E.EL R38, desc[UR6][R44.64] ;  /* 0x000000062c268981 */ /* 0x000164000c2e1900 */
[----:B-1----:R-:W-:Y:S01]  /*1270*/  IMAD.WIDE R34, R61, 0x4, R30 ;  /* 0x000000043d227825 */ /* 0x002fe200078e021e */
[----:B------:R-:W-:Y:S01]  /*1280*/  SHF.R.S32.HI R61, RZ, 0x1f, R48 ;  /* 0x0000001fff3d7819 */ /* 0x000fe20000011430 */
[----:B------:R1:W5:Y:S01]  /*1290*/  @!P0 LDG.E.EL R42, desc[UR6][R50.64] ;  /* 0x00000006322a8981 */ /* 0x000362000c2e1900 */
[----:B------:R-:W-:-:S03]  /*12a0*/  LEA.HI R48, R60, R54, RZ, 0x6 ;  /* 0x000000363c307211 */ /* 0x000fc600078f30ff */
[----:B------:R-:W5:Y:S01]  /*12b0*/  @!P0 LDG.E.EL R43, desc[UR6][R46.64] ;  /* 0x000000062e2b8981 */ /* 0x000f62000c2e1900 */
[----:B0-----:R-:W-:Y:S02]  /*12c0*/  CS2R R44, SRZ ;  /* 0x00000000002c7805 */ /* 0x001fe4000001ff00 */
[----:B-1----:R-:W-:Y:S02]  /*12d0*/  LEA.HI R50, R61, R52, RZ, 0x9 ;  /* 0x000000343d327211 */ /* 0x002fe400078f48ff */
[--C-:B------:R-:W-:Y:S02]  /*12e0*/  SHF.R.S32.HI R61, RZ, 0x6, R48.reuse ;  /* 0x00000006ff3d7819 */ /* 0x100fe40000011430 */
[----:B------:R0:W5:Y:S01]  /*12f0*/  @!P0 LDG.E.EL R45, desc[UR6][R34.64] ;  /* 0x00000006222d8981 */ /* 0x000162000c2e1900 */
[----:B------:R-:W-:Y:S02]  /*1300*/  SHF.R.S32.HI R48, RZ, 0x1f, R48 ;  /* 0x0000001fff307819 */ /* 0x000fe40000011430 */
[----:B------:R-:W-:Y:S01]  /*1310*/  LOP3.LUT R51, R50, 0xfffffe00, RZ, 0xc0, !PT ;  /* 0xfffffe0032337812 */ /* 0x000fe200078ec0ff */
[----:B------:R1:W5:Y:S01]  /*1320*/  @!P0 LDG.E.EL R44, desc[UR6][R32.64] ;  /* 0x00000006202c8981 */ /* 0x000362000c2e1900 */
[----:B------:R-:W-:-:S02]  /*1330*/  LEA.HI R48, R48, R61, RZ, 0x9 ;  /* 0x0000003d30307211 */ /* 0x000fc400078f48ff */
[----:B0-----:R-:W-:Y:S01]  /*1340*/  LEA.HI R34, R60, R49, RZ, 0xf ;  /* 0x000000313c227211 */ /* 0x001fe200078f78ff */
[----:B------:R-:W-:Y:S01]  /*1350*/  IMAD.IADD R51, R52, 0x1, -R51 ;  /* 0x0000000134337824 */ /* 0x000fe200078e0a33 */
[----:B------:R-:W-:Y:S02]  /*1360*/  LOP3.LUT R48, R48, 0xfffffe00, RZ, 0xc0, !PT ;  /* 0xfffffe0030307812 */ /* 0x000fe400078ec0ff */
[----:B------:R-:W-:Y:S01]  /*1370*/  LOP3.LUT R50, R57, 0xffff8000, R34, 0xf8, !PT ;  /* 0xffff800039327812 */ /* 0x000fe200078ef822 */
[----:B-1----:R-:W-:-:S03]  /*1380*/  IMAD.WIDE R32, R53, 0x4, R30 ;  /* 0x0000000435207825 */ /* 0x002fc600078e021e */
[----:B------:R-:W-:Y:S01]  /*1390*/  SHF.R.S32.HI R49, RZ, 0x1f, R50 ;  /* 0x0000001fff317819 */ /* 0x000fe20000011432 */
[----:B------:R-:W-:Y:S01]  /*13a0*/  IMAD.IADD R61, R61, 0x1, -R48 ;  /* 0x000000013d3d7824 */ /* 0x000fe200078e0a30 */
[----:B------:R-:W-:Y:S02]  /*13b0*/  IADD3 R50, P1, R51, R50, RZ ;  /* 0x0000003233327210 */ /* 0x000fe40007f3e0ff */
[----:B------:R-:W-:Y:S01]  /*13c0*/  CS2R R46, SRZ ;  /* 0x00000000002e7805 */ /* 0x000fe2000001ff00 */
[C---:B------:R-:W-:Y:S01]  /*13d0*/  IMAD.WIDE R52, R51.reuse, 0x4, R30 ;  /* 0x0000000433347825 */ /* 0x040fe200078e021e */
[----:B------:R-:W-:-:S03]  /*13e0*/  LEA.HI.X.SX32 R51, R51, R49, 0x1, P1 ;  /* 0x0000003133337211 */ /* 0x000fc600008f0eff */
[----:B------:R-:W-:Y:S01]  /*13f0*/  IMAD.MOV.U32 R48, RZ, RZ, RZ ;  /* 0x000000ffff307224 */ /* 0x000fe200078e00ff */
[----:B------:R-:W-:Y:S01]  /*1400*/  LOP3.LUT R59, R59, 0x78, RZ, 0xfc, !PT ;  /* 0x000000783b3b7812 */ /* 0x000fe200078efcff */
[----:B------:R-:W-:Y:S01]  /*1410*/  IMAD.WIDE R34, R61, 0x4, R30 ;  /* 0x000000043d227825 */ /* 0x000fe200078e021e */
[----:B------:R0:W5:Y:S03]  /*1420*/  @!P0 LDG.E.EL R46, desc[UR6][R32.64] ;  /* 0x00000006202e8981 */ /* 0x000166000c2e1900 */
[C---:B------:R-:W-:Y:S01]  /*1430*/  IMAD.SHL.U32 R49, R50.reuse, 0x4, RZ ;  /* 0x0000000432317824 */ /* 0x040fe200078e00ff */
[----:B------:R1:W5:Y:S01]  /*1440*/  @!P0 LDG.E.EL R48, desc[UR6][R34.64] ;  /* 0x0000000622308981 */ /* 0x000362000c2e1900 */
[----:B------:R-:W-:Y:S02]  /*1450*/  SHF.L.U64.HI R50, R50, 0x2, R51 ;  /* 0x0000000232327819 */ /* 0x000fe40000010233 */
[C---:B------:R-:W-:Y:S01]  /*1460*/  LEA.HI R54, R60.reuse, R54, RZ, 0xf ;  /* 0x000000363c367211 */ /* 0x040fe200078f78ff */
[----:B------:R1:W5:Y:S01]  /*1470*/  @!P0 LDG.E.EL R47, desc[UR6][R52.64] ;  /* 0x00000006342f8981 */ /* 0x000362000c2e1900 */
[----:B0-----:R-:W-:Y:S01]  /*1480*/  IADD3 R32, P1, R49, UR8, RZ ;  /* 0x0000000831207c10 */ /* 0x001fe2000ff3e0ff */
[----:B------:R-:W-:Y:S01]  /*1490*/  IMAD.MOV.U32 R51, RZ, RZ, RZ ;  /* 0x000000ffff337224 */ /* 0x000fe200078e00ff */
[----:B-1----:R-:W-:-:S02]  /*14a0*/  LEA.HI R34, R60, R59, RZ, 0x6 ;  /* 0x0000003b3c227211 */ /* 0x002fc400078f30ff */
[----:B------:R-:W-:Y:S02]  /*14b0*/  IADD3.X R33, R50, UR9, RZ, P1, !PT ;  /* 0x0000000932217c10 */ /* 0x000fe40008ffe4ff */
[--C-:B------:R-:W-:Y:S02]  /*14c0*/  SHF.R.S32.HI R35, RZ, 0x6, R34.reuse ;  /* 0x00000006ff237819 */ /* 0x100fe40000011422 */
[----:B------:R-:W-:Y:S01]  /*14d0*/  LOP3.LUT R54, R57, 0xffff8000, R54, 0xf8, !PT ;  /* 0xffff800039367812 */ /* 0x000fe200078ef836 */
[----:B------:R0:W5:Y:S01]  /*14e0*/  @!P0 LDG.E.EL R51, desc[UR6][R32.64+0x14000] ;  /* 0x0140000620338981 */ /* 0x000162000c2e1900 */
[----:B------:R-:W-:Y:S02]  /*14f0*/  SHF.R.S32.HI R34, RZ, 0x1f, R34 ;  /* 0x0000001fff227819 */ /* 0x000fe40000011422 */
[----:B------:R-:W-:Y:S02]  /*1500*/  IADD3 R53, P1, R61, R54, RZ ;  /* 0x000000363d357210 */ /* 0x000fe40007f3e0ff */
[----:B------:R-:W-:-:S02]  /*1510*/  LEA.HI R34, R34, R35, RZ, 0x9 ;  /* 0x0000002322227211 */ /* 0x000fc400078f48ff */
[----:B0-----:R-:W-:Y:S01]  /*1520*/  SHF.R.S32.HI R32, RZ, 0x1f, R54 ;  /* 0x0000001fff207819 */ /* 0x001fe20000011436 */
[----:B------:R-:W-:Y:S01]  /*1530*/  IMAD.SHL.U32 R52, R53, 0x4, RZ ;  /* 0x0000000435347824 */ /* 0x000fe200078e00ff */
[----:B------:R-:W-:Y:S02]  /*1540*/  LOP3.LUT R34, R34, 0xfffffe00, RZ, 0xc0, !PT ;  /* 0xfffffe0022227812 */ /* 0x000fe400078ec0ff */
[----:B------:R-:W-:Y:S02]  /*1550*/  LEA.HI.X.SX32 R32, R61, R32, 0x1, P1 ;  /* 0x000000203d207211 */ /* 0x000fe400008f0eff */
[----:B------:R-:W-:Y:S01]  /*1560*/  LEA.HI R60, R60, R59, RZ, 0xf ;  /* 0x0000003b3c3c7211 */ /* 0x000fe200078f78ff */
[----:B------:R-:W-:Y:S01]  /*1570*/  IMAD.IADD R35, R35, 0x1, -R34 ;  /* 0x0000000123237824 */ /* 0x000fe200078e0a22 */
[----:B------:R-:W-:Y:S02]  /*1580*/  SHF.L.U64.HI R53, R53, 0x2, R32 ;  /* 0x0000000235357819 */ /* 0x000fe40000010220 */
[----:B------:R-:W-:-:S02]  /*1590*/  IADD3 R32, P1, R52, UR8, RZ ;  /* 0x0000000834207c10 */ /* 0x000fc4000ff3e0ff */
[----:B------:R-:W-:Y:S02]  /*15a0*/  LOP3.LUT R60, R57, 0xffff8000, R60, 0xf8, !PT ;  /* 0xffff8000393c7812 */ /* 0x000fe400078ef83c */
[----:B------:R-:W-:Y:S02]  /*15b0*/  IADD3.X R33, R53, UR9, RZ, P1, !PT ;  /* 0x0000000935217c10 */ /* 0x000fe40008ffe4ff */
[----:B------:R-:W-:Y:S02]  /*15c0*/  IADD3 R59, P1, R35, R60, RZ ;  /* 0x0000003c233b7210 */ /* 0x000fe40007f3e0ff */
[----:B------:R-:W-:-:S03]  /*15d0*/  SHF.R.S32.HI R34, RZ, 0x1f, R60 ;  /* 0x0000001fff227819 */ /* 0x000fc6000001143c */
[----:B------:R-:W-:Y:S01]  /*15e0*/  IMAD.SHL.U32 R61, R59, 0x4, RZ ;  /* 0x000000043b3d7824 */ /* 0x000fe200078e00ff */
[----:B------:R-:W-:-:S04]  /*15f0*/  LEA.HI.X.SX32 R34, R35, R34, 0x1, P1 ;  /* 0x0000002223227211 */ /* 0x000fc800008f0eff */
[----:B------:R-:W-:Y:S02]  /*1600*/  SHF.L.U64.HI R59, R59, 0x2, R34 ;  /* 0x000000023b3b7819 */ /* 0x000fe40000010222 */
[----:B------:R-:W-:Y:S01]  /*1610*/  IADD3 R34, P1, R61, UR8, RZ ;  /* 0x000000083d227c10 */ /* 0x000fe2000ff3e0ff */
[----:B------:R-:W-:Y:S02]  /*1620*/  IMAD.MOV.U32 R54, RZ, RZ, RZ ;  /* 0x000000ffff367224 */ /* 0x000fe400078e00ff */
[----:B------:R-:W-:Y:S01]  /*1630*/  IMAD.WIDE R30, R35, 0x4, R30 ;  /* 0x00000004231e7825 */ /* 0x000fe200078e021e */
[----:B------:R-:W-:-:S03]  /*1640*/  IADD3.X R35, R59, UR9, RZ, P1, !PT ;  /* 0x000000093b237c10 */ /* 0x000fc60008ffe4ff */
[----:B------:R-:W-:Y:S01]  /*1650*/  IMAD.MOV.U32 R57, RZ, RZ, RZ ;  /* 0x000000ffff397224 */ /* 0x000fe200078e00ff */
[----:B------:R0:W5:Y:S01]  /*1660*/  @!P0 LDG.E.EL R54, desc[UR6][R32.64+0x18000] ;  /* 0x0180000620368981 */ /* 0x000162000c2e1900 */
[----:B------:R-:W-:-:S04]  /*1670*/  IMAD.MOV.U32 R60, RZ, RZ, RZ ;  /* 0x000000ffff3c7224 */ /* 0x000fc800078e00ff */
[----:B------:R1:W5:Y:S04]  /*1680*/  @!P0 LDG.E.EL R57, desc[UR6][R30.64] ;  /* 0x000000061e398981 */ /* 0x000368000c2e1900 */
[----:B------:R-:W5:Y:S01]  /*1690*/  @!P0 LDG.E.EL R60, desc[UR6][R34.64+0x1c000] ;  /* 0x01c00006223c8981 */ /* 0x000f62000c2e1900 */
[----:B0-----:R-:W-:-:S04]  /*16a0*/  IADD3 R32, P1, R58, UR4, RZ ;  /* 0x000000043a207c10 */ /* 0x001fc8000ff3e0ff */
[----:B------:R-:W-:Y:S01]  /*16b0*/  IADD3.X R33, R55, UR5, RZ, P1, !PT ;  /* 0x0000000537217c10 */ /* 0x000fe20008ffe4ff */
[----:B------:R-:W-:Y:S01]  /*16c0*/  IMAD.MOV.U32 R55, RZ, RZ, RZ ;  /* 0x000000ffff377224 */ /* 0x000fe200078e00ff */
[----:B-1----:R-:W-:-:S04]  /*16d0*/  IADD3 R30, P1, R56, UR4, RZ ;  /* 0x00000004381e7c10 */ /* 0x002fc8000ff3e0ff */
[----:B------:R-:W-:Y:S01]  /*16e0*/  IADD3.X R31, R3, UR5, RZ, P1, !PT ;  /* 0x00000005031f7c10 */ /* 0x000fe20008ffe4ff */
[----:B------:R0:W5:Y:S01]  /*16f0*/  @!P0 LDG.E.EL R55, desc[UR6][R32.64+0xc000] ;  /* 0x00c0000620378981 */ /* 0x000162000c2e1900 */
[----:B------:R-:W-:-:S06]  /*1700*/  IMAD.MOV.U32 R3, RZ, RZ, RZ ;  /* 0x000000ffff037224 */ /* 0x000fcc00078e00ff */
[----:B------:R-:W5:Y:S01]  /*1710*/  @!P0 LDG.E.EL R3, desc[UR6][R30.64+0x10000] ;  /* 0x010000061e038981 */ /* 0x000f62000c2e1900 */
[----:B0-----:R-:W-:Y:S01]  /*1720*/  IADD3 R32, P1, R49, UR4, RZ ;  /* 0x0000000431207c10 */ /* 0x001fe2000ff3e0ff */
[----:B------:R-:W-:-:S03]  /*1730*/  IMAD.MOV.U32 R49, RZ, RZ, RZ ;  /* 0x000000ffff317224 */ /* 0x000fc600078e00ff */
[----:B------:R-:W-:Y:S02]  /*1740*/  IADD3.X R33, R50, UR5, RZ, P1, !PT ;  /* 0x0000000532217c10 */ /* 0x000fe40008ffe4ff */
[----:B------:R-:W-:Y:S01]  /*1750*/  IADD3 R52, P1, R52, UR4, RZ ;  /* 0x0000000434347c10 */ /* 0x000fe2000ff3e0ff */
[----:B------:R-:W-:Y:S02]  /*1760*/  IMAD.MOV.U32 R50, RZ, RZ, RZ ;  /* 0x000000ffff327224 */ /* 0x000fe400078e00ff */
[----:B------:R-:W5:Y:S01]  /*1770*/  @!P0 LDG.E.EL R49, desc[UR6][R32.64+0x14000] ;  /* 0x0140000620318981 */ /* 0x000f62000c2e1900 */
[----:B------:R-:W-:-:S05]  /*1780*/  IADD3.X R53, R53, UR5, RZ, P1, !PT ;  /* 0x0000000535357c10 */ /* 0x000fca0008ffe4ff */
[----:B------:R-:W5:Y:S01]  /*1790*/  @!P0 LDG.E.EL R50, desc[UR6][R52.64+0x18000] ;  /* 0x0180000634328981 */ /* 0x000f62000c2e1900 */
[----:B------:R-:W-:Y:S01]  /*17a0*/  IADD3 R34, P2, R61, UR4, RZ ;  /* 0x000000043d227c10 */ /* 0x000fe2000ff5e0ff */
[----:B------:R-:W-:-:S03]  /*17b0*/  IMAD.MOV.U32 R56, RZ, RZ, RZ ;  /* 0x000000ffff387224 */ /* 0x000fc600078e00ff */
[----:B------:R-:W-:-:S05]  /*17c0*/  IADD3.X R35, R59, UR5, RZ, P2, !PT ;  /* 0x000000053b237c10 */ /* 0x000fca00097fe4ff */
[----:B------:R2:W5:Y:S02]  /*17d0*/  @!P0 LDG.E.EL R56, desc[UR6][R34.64+0x1c000] ;  /* 0x01c0000622388981 */ /* 0x000564000c2e1900 */
[----:B--2---:R-:W-:Y:S02]  /*17e0*/  SEL R34, R13, RZ, !P0 ;  /* 0x000000ff0d227207 */ /* 0x004fe40004000000 */
[----:B---3--:R-:W-:Y:S02]  /*17f0*/  SEL R31, R17, RZ, !P0 ;  /* 0x000000ff111f7207 */ /* 0x008fe40004000000 */
[----:B------:R-:W-:Y:S02]  /*1800*/  SEL R17, R10, RZ, !P0 ;  /* 0x000000ff0a117207 */ /* 0x000fe40004000000 */
[----:B------:R-:W-:Y:S02]  /*1810*/  SEL R30, R21, RZ, !P0 ;  /* 0x000000ff151e7207 */ /* 0x000fe40004000000 */
[----:B------:R-:W-:-:S02]  /*1820*/  SEL R22, R22, RZ, !P0 ;  /* 0x000000ff16167207 */ /* 0x000fc40004000000 */
[----:B----4-:R-:W-:Y:S02]  /*1830*/  SEL R29, R29, RZ, !P0 ;  /* 0x000000ff1d1d7207 */ /* 0x010fe40004000000 */
[----:B-----5:R-:W-:-:S04]  /*1840*/  SEL R28, R28, RZ, !P0 ;  /* 0x000000ff1c1c7207 */ /* 0x020fc80004000000 */
[C---:B------:R-:W-:Y:S01]  /*1850*/  FSETP.GEU.AND P4, PT, R28.reuse, -R17, PT ;  /* 0x800000111c00720b */ /* 0x040fe20003f8e000 */
[----:B------:R-:W-:Y:S01]  /*1860*/  FADD R10, R28, R31 ;  /* 0x0000001f1c0a7221 */ /* 0x000fe20000000000 */
[----:B------:R-:W-:Y:S01]  /*1870*/  FSETP.GEU.AND P2, PT, R31, -R28, PT ;  /* 0x8000001c1f00720b */ /* 0x000fe20003f4e000 */
[----:B------:R-:W-:Y:S01]  /*1880*/  FADD R17, R17, R28 ;  /* 0x0000001c11117221 */ /* 0x000fe20000000000 */
[----:B------:R-:W-:Y:S02]  /*1890*/  SEL R28, R20, RZ, !P0 ;  /* 0x000000ff141c7207 */ /* 0x000fe40004000000 */
[----:B------:R-:W-:Y:S02]  /*18a0*/  SEL R20, R11, RZ, !P0 ;  /* 0x000000ff0b147207 */ /* 0x000fe40004000000 */
[----:B------:R-:W-:Y:S02]  /*18b0*/  SEL R31, R36, RZ, !P0 ;  /* 0x000000ff241f7207 */ /* 0x000fe40004000000 */
[----:B------:R-:W-:-:S02]  /*18c0*/  FSETP.GEU.AND P1, PT, R28, -R29, PT ;  /* 0x8000001d1c00720b */ /* 0x000fc40003f2e000 */
[----:B------:R-:W-:Y:S01]  /*18d0*/  FSETP.GEU.AND P5, PT, R30, -R31, PT ;  /* 0x8000001f1e00720b */ /* 0x000fe20003fae000 */
[----:B------:R-:W-:Y:S01]  /*18e0*/  FADD R21, R20, R29 ;  /* 0x0000001d14157221 */ /* 0x000fe20000000000 */
[C---:B------:R-:W-:Y:S01]  /*18f0*/  FSETP.GEU.AND P3, PT, R29.reuse, -R20, PT ;  /* 0x800000141d00720b */ /* 0x040fe20003f6e000 */
[----:B------:R-:W-:Y:S01]  /*1900*/  FADD R11, R29, R28 ;  /* 0x0000001c1d0b7221 */ /* 0x000fe20000000000 */
[----:B------:R-:W-:Y:S01]  /*1910*/  SEL R20, R12, RZ, !P0 ;  /* 0x000000ff0c147207 */ /* 0x000fe20004000000 */
[----:B------:R-:W-:Y:S01]  /*1920*/  FADD R12, R31, R30 ;  /* 0x0000001e1f0c7221 */ /* 0x000fe20000000000 */
[----:B------:R-:W-:Y:S02]  /*1930*/  SEL R28, RZ, 0x1fffe, P1 ;  /* 0x0001fffeff1c7807 */ /* 0x000fe40000800000 */
[----:B------:R-:W-:Y:S02]  /*1940*/  SEL R29, RZ, 0x1, P5 ;  /* 0x00000001ff1d7807 */ /* 0x000fe40002800000 */
[----:B------:R-:W-:-:S02]  /*1950*/  SEL R41, R41, RZ, !P0 ;  /* 0x000000ff29297207 */ /* 0x000fc40004000000 */
[----:B------:R-:W-:Y:S01]  /*1960*/  SEL R30, R25, RZ, !P0 ;  /* 0x000000ff191e7207 */ /* 0x000fe20004000000 */
[----:B------:R-:W-:Y:S01]  /*1970*/  IMAD.IADD R28, R28, 0x1, R29 ;  /* 0x000000011c1c7824 */ /* 0x000fe200078e021d */
[----:B------:R-:W-:Y:S02]  /*1980*/  SEL R39, R39, RZ, !P0 ;  /* 0x000000ff27277207 */ /* 0x000fe40004000000 */
[----:B------:R-:W-:Y:S02]  /*1990*/  FSETP.GEU.AND P1, PT, R30, -R41, PT ;  /* 0x800000291e00720b */ /* 0x000fe40003f2e000 */
[----:B------:R-:W-:Y:S02]  /*19a0*/  SEL R40, R40, RZ, !P0 ;  /* 0x000000ff28287207 */ /* 0x000fe40004000000 */
[----:B------:R-:W-:Y:S02]  /*19b0*/  SEL R24, R24, RZ, !P0 ;  /* 0x000000ff18187207 */ /* 0x000fe40004000000 */
[----:B------:R-:W-:-:S02]  /*19c0*/  SEL R29, R26, RZ, !P0 ;  /* 0x000000ff1a1d7207 */ /* 0x000fc40004000000 */
[----:B------:R-:W-:Y:S02]  /*19d0*/  SEL R37, R37, RZ, !P0 ;  /* 0x000000ff25257207 */ /* 0x000fe40004000000 */
[----:B------:R-:W-:Y:S02]  /*19e0*/  SEL R25, RZ, 0x4, P2 ;  /* 0x00000004ff197807 */ /* 0x000fe40001000000 */
[----:B------:R-:W-:Y:S02]  /*19f0*/  SEL R32, RZ, 0x7fff8, P1 ;  /* 0x0007fff8ff207807 */ /* 0x000fe40000800000 */
[----:B------:R-:W-:Y:S02]  /*1a00*/  FSETP.GEU.AND P2, PT, R29, -R40, PT ;  /* 0x800000281d00720b */ /* 0x000fe40003f4e000 */
[----:B------:R-:W-:Y:S01]  /*1a10*/  FSETP.GEU.AND P1, PT, R24, -R39, PT ;  /* 0x800000271800720b */ /* 0x000fe20003f2e000 */
[----:B------:R-:W-:Y:S01]  /*1a20*/  FADD R13, R37, R22 ;  /* 0x00000016250d7221 */ /* 0x000fe20000000000 */
[----:B------:R-:W-:-:S02]  /*1a30*/  SEL R33, R23, RZ, !P0 ;  /* 0x000000ff17217207 */ /* 0x000fc40004000000 */
[----:B------:R-:W-:Y:S02]  /*1a40*/  FSETP.GEU.AND P5, PT, R22, -R37, PT ;  /* 0x800000251600720b */ /* 0x000fe40003fae000 */
[----:B------:R-:W-:Y:S02]  /*1a50*/  SEL R38, R38, RZ, !P0 ;  /* 0x000000ff26267207 */ /* 0x000fe40004000000 */
[----:B------:R-:W-:Y:S02]  /*1a60*/  SEL R23, RZ, 0x1, P2 ;  /* 0x00000001ff177807 */ /* 0x000fe40001000000 */
[----:B------:R-:W-:Y:S02]  /*1a70*/  SEL R22, RZ, 0x1fffe, P1 ;  /* 0x0001fffeff167807 */ /* 0x000fe40000800000 */
[----:B------:R-:W-:Y:S01]  /*1a80*/  FSETP.GEU.AND P6, PT, R31, -R20, PT ;  /* 0x800000141f00720b */ /* 0x000fe20003fce000 */
[----:B------:R-:W-:Y:S01]  /*1a90*/  FADD R20, R20, R31 ;  /* 0x0000001f14147221 */ /* 0x000fe20000000000 */
[----:B------:R-:W-:Y:S01]  /*1aa0*/  FSETP.GEU.AND P1, PT, R33, -R38, PT ;  /* 0x800000262100720b */ /* 0x000fe20003f2e000 */
[----:B------:R-:W-:Y:S01]  /*1ab0*/  IMAD.IADD R22, R22, 0x1, R23 ;  /* 0x0000000116167824 */ /* 0x000fe200078e0217 */
[----:B------:R-:W-:Y:S01]  /*1ac0*/  SEL R31, R14, RZ, !P0 ;  /* 0x000000ff0e1f7207 */ /* 0x000fe20004000000 */
[----:B------:R-:W-:Y:S01]  /*1ad0*/  FADD R26, R34, R37 ;  /* 0x00000025221a7221 */ /* 0x000fe20000000000 */
[----:B------:R-:W-:Y:S01]  /*1ae0*/  FSETP.GEU.AND P2, PT, R37, -R34, PT ;  /* 0x800000222500720b */ /* 0x000fe20003f4e000 */
[C---:B------:R-:W-:Y:S01]  /*1af0*/  FADD R14, R38.reuse, R33 ;  /* 0x00000021260e7221 */ /* 0x040fe20000000000 */
[----:B------:R-:W-:Y:S01]  /*1b00*/  SEL R34, RZ, 0x4, P1 ;  /* 0x00000004ff227807 */ /* 0x000fe20000800000 */
[----:B------:R-:W-:Y:S01]  /*1b10*/  FADD R23, R31, R38 ;  /* 0x000000261f177221 */ /* 0x000fe20000000000 */
[----:B------:R-:W-:-:S02]  /*1b20*/  FSETP.GEU.AND P1, PT, R38, -R31, PT ;  /* 0x8000001f2600720b */ /* 0x000fc40003f2e000 */
[----:B------:R-:W-:Y:S02]  /*1b30*/  SEL R31, RZ, 0x7fff8, P5 ;  /* 0x0007fff8ff1f7807 */ /* 0x000fe40002800000 */
[----:B------:R-:W-:-:S04]  /*1b40*/  LOP3.LUT R33, R22, 0x3, RZ, 0xc0, !PT ;  /* 0x0000000316217812 */ /* 0x000fc800078ec0ff */
[----:B------:R-:W-:Y:S02]  /*1b50*/  IADD3 R31, R33, R31, R34 ;  /* 0x0000001f211f7210 */ /* 0x000fe40007ffe022 */
[----:B------:R-:W-:-:S03]  /*1b60*/  LOP3.LUT R28, R28, 0x3, RZ, 0xc0, !PT ;  /* 0x000000031c1c7812 */ /* 0x000fc600078ec0ff */
[----:B------:R-:W-:Y:S01]  /*1b70*/  IMAD.SHL.U32 R31, R31, 0x100, RZ ;  /* 0x000001001f1f7824 */ /* 0x000fe200078e00ff */
[----:B------:R-:W-:Y:S02]  /*1b80*/  IADD3 R25, R28, R32, R25 ;  /* 0x000000201c197210 */ /* 0x000fe40007ffe019 */
[----:B------:R-:W-:Y:S01]  /*1b90*/  SEL R28, R16, RZ, !P0 ;  /* 0x000000ff101c7207 */ /* 0x000fe20004000000 */
[----:B------:R-:W-:Y:S01]  /*1ba0*/  FADD R16, R41, R30 ;  /* 0x0000001e29107221 */ /* 0x000fe20000000000 */
[----:B------:R-:W-:Y:S02]  /*1bb0*/  LOP3.LUT R30, R31, 0xf00, RZ, 0xe2, !PT ;  /* 0x00000f001f1e7812 */ /* 0x000fe400078ee2ff */
[----:B------:R-:W-:Y:S01]  /*1bc0*/  SEL R33, R18, RZ, !P0 ;  /* 0x000000ff12217207 */ /* 0x000fe20004000000 */
[----:B------:R-:W-:Y:S01]  /*1bd0*/  FADD R18, R40, R29 ;  /* 0x0000001d28127221 */ /* 0x000fe20000000000 */
[----:B------:R-:W-:Y:S02]  /*1be0*/  SEL R42, R42, RZ, !P0 ;  /* 0x000000ff2a2a7207 */ /* 0x000fe40004000000 */
[----:B------:R-:W-:-:S02]  /*1bf0*/  SEL R27, R27, RZ, !P0 ;  /* 0x000000ff1b1b7207 */ /* 0x000fc40004000000 */
[----:B------:R-:W-:Y:S02]  /*1c00*/  SEL R43, R43, RZ, !P0 ;  /* 0x000000ff2b2b7207 */ /* 0x000fe40004000000 */
[----:B------:R-:W-:Y:S02]  /*1c10*/  SEL R38, R6, RZ, !P0 ;  /* 0x000000ff06267207 */ /* 0x000fe40004000000 */
[----:B------:R-:W-:Y:S01]  /*1c20*/  SEL R29, R19, RZ, !P0 ;  /* 0x000000ff131d7207 */ /* 0x000fe20004000000 */
[----:B------:R-:W-:Y:S01]  /*1c30*/  IMAD R25, R25, 0x1000, R30 ;  /* 0x0000100019197824 */ /* 0x000fe200078e021e */
[----:B------:R-:W-:Y:S02]  /*1c40*/  FSEL R20, R20, RZ, P6 ;  /* 0x000000ff14147208 */ /* 0x000fe40003000000 */
[----:B------:R-:W-:Y:S01]  /*1c50*/  FSEL R23, R23, RZ, P1 ;  /* 0x000000ff17177208 */ /* 0x000fe20000800000 */
[----:B------:R-:W-:Y:S01]  /*1c60*/  FADD R19, R42, R27 ;  /* 0x0000001b2a137221 */ /* 0x000fe20000000000 */
[----:B------:R-:W-:-:S02]  /*1c70*/  FSEL R21, R21, RZ, P3 ;  /* 0x000000ff15157208 */ /* 0x000fc40001800000 */
[----:B------:R-:W-:Y:S02]  /*1c80*/  FSETP.GEU.AND P6, PT, R27, -R42, PT ;  /* 0x8000002a1b00720b */ /* 0x000fe40003fce000 */
[----:B------:R-:W-:Y:S02]  /*1c90*/  FSETP.GEU.AND P1, PT, R38, -R43, PT ;  /* 0x8000002b2600720b */ /* 0x000fe40003f2e000 */
[----:B------:R-:W-:Y:S01]  /*1ca0*/  FSETP.GEU.AND P3, PT, R41, -R28, PT ;  /* 0x8000001c2900720b */ /* 0x000fe20003f6e000 */
[----:B------:R-:W-:Y:S01]  /*1cb0*/  FADD R28, R28, R41 ;  /* 0x000000291c1c7221 */ /* 0x000fe20000000000 */
[----:B------:R-:W-:Y:S02]  /*1cc0*/  SEL R45, R45, RZ, !P0 ;  /* 0x000000ff2d2d7207 */ /* 0x000fe40004000000 */
[----:B------:R-:W-:Y:S02]  /*1cd0*/  SEL R46, R46, RZ, !P0 ;  /* 0x000000ff2e2e7207 */ /* 0x000fe40004000000 */
[----:B------:R-:W-:-:S02]  /*1ce0*/  SEL R30, R8, RZ, !P0 ;  /* 0x000000ff081e7207 */ /* 0x000fc40004000000 */
[----:B------:R-:W-:Y:S02]  /*1cf0*/  SEL R9, R9, RZ, !P0 ;  /* 0x000000ff09097207 */ /* 0x000fe40004000000 */
[----:B------:R-:W-:Y:S02]  /*1d00*/  SEL R36, R15, RZ, !P0 ;  /* 0x000000ff0f247207 */ /* 0x000fe40004000000 */
[----:B------:R-:W-:Y:S01]  /*1d10*/  FSEL R27, R26, RZ, P2 ;  /* 0x000000ff1a1b7208 */ /* 0x000fe20001000000 */
[----:B------:R-:W-:Y:S01]  /*1d20*/  FADD R26, R29, R42 ;  /* 0x0000002a1d1a7221 */ /* 0x000fe20000000000 */
[----:B------:R-:W-:Y:S02]  /*1d30*/  FSETP.GEU.AND P2, PT, R42, -R29, PT ;  /* 0x8000001d2a00720b */ /* 0x000fe40003f4e000 */
[----:B------:R-:W-:Y:S02]  /*1d40*/  SEL R44, R44, RZ, !P0 ;  /* 0x000000ff2c2c7207 */ /* 0x000fe40004000000 */
[----:B------:R-:W-:-:S02]  /*1d50*/  SEL R29, RZ, 0x7fff8, P6 ;  /* 0x0007fff8ff1d7807 */ /* 0x000fc40003000000 */
[----:B------:R-:W-:Y:S02]  /*1d60*/  SEL R31, R7, RZ, !P0 ;  /* 0x000000ff071f7207 */ /* 0x000fe40004000000 */
[----:B------:R-:W-:Y:S02]  /*1d70*/  SEL R32, RZ, 0x4, P1 ;  /* 0x00000004ff207807 */ /* 0x000fe40000800000 */
[----:B------:R-:W-:Y:S02]  /*1d80*/  FSETP.GEU.AND P6, PT, R30, -R45, PT ;  /* 0x8000002d1e00720b */ /* 0x000fe40003fce000 */
[----:B------:R-:W-:Y:S01]  /*1d90*/  FSETP.GEU.AND P1, PT, R9, -R46, PT ;  /* 0x8000002e0900720b */ /* 0x000fe20003f2e000 */
[----:B------:R-:W-:Y:S01]  /*1da0*/  FADD R22, R36, R39 ;  /* 0x0000002724167221 */ /* 0x000fe20000000000 */
[----:B------:R-:W-:Y:S02]  /*1db0*/  SEL R48, R48, RZ, !P0 ;  /* 0x000000ff30307207 */ /* 0x000fe40004000000 */
[----:B------:R-:W-:-:S02]  /*1dc0*/  FSETP.GEU.AND P5, PT, R39, -R36, PT ;  /* 0x800000242700720b */ /* 0x000fc40003fae000 */
[----:B------:R-:W-:Y:S02]  /*1dd0*/  SEL R7, R54, RZ, !P0 ;  /* 0x000000ff36077207 */ /* 0x000fe40004000000 */
[----:B------:R-:W-:Y:S02]  /*1de0*/  FSEL R28, R28, RZ, P3 ;  /* 0x000000ff1c1c7208 */ /* 0x000fe40001800000 */
[----:B------:R-:W-:Y:S02]  /*1df0*/  SEL R57, R57, RZ, !P0 ;  /* 0x000000ff39397207 */ /* 0x000fe40004000000 */
[----:B------:R-:W-:Y:S02]  /*1e00*/  SEL R36, R5, RZ, !P0 ;  /* 0x000000ff05247207 */ /* 0x000fe40004000000 */
[----:B------:R-:W-:Y:S02]  /*1e10*/  SEL R60, R60, RZ, !P0 ;  /* 0x000000ff3c3c7207 */ /* 0x000fe40004000000 */
[----:B------:R-:W-:Y:S01]  /*1e20*/  FSETP.GEU.AND P3, PT, R31, -R44, PT ;  /* 0x8000002c1f00720b */ /* 0x000fe20003f6e000 */
[----:B------:R-:W-:Y:S01]  /*1e30*/  FADD R15, R39, R24 ;  /* 0x00000018270f7221 */ /* 0x000fe20000000000 */
[----:B------:R-:W-:-:S02]  /*1e40*/  SEL R34, RZ, 0x1, P6 ;  /* 0x00000001ff227807 */ /* 0x000fc40003000000 */
[----:B------:R-:W-:Y:S01]  /*1e50*/  SEL R35, RZ, 0x7fff8, P1 ;  /* 0x0007fff8ff237807 */ /* 0x000fe20000800000 */
[----:B------:R-:W-:Y:S01]  /*1e60*/  FADD R24, R33, R40 ;  /* 0x0000002821187221 */ /* 0x000fe20000000000 */
[----:B------:R-:W-:Y:S02]  /*1e70*/  FSEL R17, R17, RZ, P4 ;  /* 0x000000ff11117208 */ /* 0x000fe40002000000 */
[----:B------:R-:W-:Y:S02]  /*1e80*/  FSETP.GEU.AND P6, PT, R7, -R48, PT ;  /* 0x800000300700720b */ /* 0x000fe40003fce000 */
[----:B------:R-:W-:Y:S02]  /*1e90*/  FSETP.GEU.AND P1, PT, R60, -R57, PT ;  /* 0x800000393c00720b */ /* 0x000fe40003f2e000 */
[----:B------:R-:W-:Y:S01]  /*1ea0*/  FSETP.GEU.AND P4, PT, R40, -R33, PT ;  /* 0x800000212800720b */ /* 0x000fe20003f8e000 */
[----:B------:R-:W-:Y:S01]  /*1eb0*/  FADD R8, R36, R43 ;  /* 0x0000002b24087221 */ /* 0x000fe20000000000 */
[----:B------:R-:W-:-:S02]  /*1ec0*/  SEL R33, RZ, 0x1fffe, P3 ;  /* 0x0001fffeff217807 */ /* 0x000fc40001800000 */
[----:B------:R-:W-:Y:S02]  /*1ed0*/  FSETP.GEU.AND P3, PT, R43, -R36, PT ;  /* 0x800000242b00720b */ /* 0x000fe40003f6e000 */
[----:B------:R-:W-:Y:S02]  /*1ee0*/  SEL R36, RZ, 0x1fffe, P6 ;  /* 0x0001fffeff247807 */ /* 0x000fe40003000000 */
[----:B------:R-:W-:Y:S02]  /*1ef0*/  SEL R37, RZ, 0x1, P1 ;  /* 0x00000001ff257807 */ /* 0x000fe40000800000 */
[----:B------:R-:W-:Y:S02]  /*1f00*/  SEL R47, R47, RZ, !P0 ;  /* 0x000000ff2f2f7207 */ /* 0x000fe40004000000 */
[----:B------:R-:W-:Y:S01]  /*1f10*/  SEL R6, R51, RZ, !P0 ;  /* 0x000000ff33067207 */ /* 0x000fe20004000000 */
[----:B------:R-:W-:-:S03]  /*1f20*/  IMAD.IADD R36, R36, 0x1, R37 ;  /* 0x0000000124247824 */ /* 0x000fc600078e0225 */
[----:B------:R-:W-:Y:S01]  /*1f30*/  FSETP.GEU.AND P6, PT, R6, -R47, PT ;  /* 0x8000002f0600720b */ /* 0x000fe20003fce000 */
[----:B------:R-:W-:Y:S01]  /*1f40*/  IMAD.IADD R33, R33, 0x1, R34 ;  /* 0x0000000121217824 */ /* 0x000fe200078e0222 */
[----:B------:R-:W-:Y:S02]  /*1f50*/  LOP3.LUT R36, R36, 0x3, RZ, 0xc0, !PT ;  /* 0x0000000324247812 */ /* 0x000fe400078ec0ff */
[----:B------:R-:W-:Y:S02]  /*1f60*/  SEL R34, RZ, 0x4, P6 ;  /* 0x00000004ff227807 */ /* 0x000fe40003000000 */
[----:B------:R-:W-:Y:S02]  /*1f70*/  SEL R39, R4, RZ, !P0 ;  /* 0x000000ff04277207 */ /* 0x000fe40004000000 */
[----:B------:R-:W-:Y:S02]  /*1f80*/  LOP3.LUT R33, R33, 0x3, RZ, 0xc0, !PT ;  /* 0x0000000321217812 */ /* 0x000fe400078ec0ff */
[----:B------:R-:W-:Y:S01]  /*1f90*/  IADD3 R34, R36, R35, R34 ;  /* 0x0000002324227210 */ /* 0x000fe20007ffe022 */
[----:B------:R-:W-:Y:S01]  /*1fa0*/  FADD R4, R39, R44 ;  /* 0x0000002c27047221 */ /* 0x000fe20000000000 */
[C---:B------:R-:W-:Y:S01]  /*1fb0*/  FSETP.GEU.AND P6, PT, R44.reuse, -R39, PT ;  /* 0x800000272c00720b */ /* 0x040fe20003fce000 */
[----:B------:R-:W-:Y:S01]  /*1fc0*/  FADD R44, R44, R31 ;  /* 0x0000001f2c2c7221 */ /* 0x000fe20000000000 */
[----:B------:R-:W-:-:S02]  /*1fd0*/  IADD3 R32, R33, R29, R32 ;  /* 0x0000001d21207210 */ /* 0x000fc40007ffe020 */
[----:B------:R-:W-:-:S05]  /*1fe0*/  LOP3.LUT R31, R34, 0xf, RZ, 0xc0, !PT ;  /* 0x0000000f221f7812 */ /* 0x000fca00078ec0ff */
[----:B------:R-:W-:-:S05]  /*1ff0*/  IMAD R31, R32, 0x10, R31 ;  /* 0x00000010201f7824 */ /* 0x000fca00078e021f */
[----:B------:R-:W-:Y:S02]  /*2000*/  LOP3.LUT R32, R31, 0xff, RZ, 0xc0, !PT ;  /* 0x000000ff1f207812 */ /* 0x000fe400078ec0ff */
[----:B------:R-:W-:-:S03]  /*2010*/  SEL R3, R3, RZ, !P0 ;  /* 0x000000ff03037207 */ /* 0x000fc60004000000 */
[----:B------:R-:W-:Y:S01]  /*2020*/  IMAD.IADD R31, R25, 0x1, R32 ;  /* 0x00000001191f7824 */ /* 0x000fe200078e0220 */
[----:B------:R-:W-:Y:S01]  /*2030*/  SEL R34, R49, RZ, !P0 ;  /* 0x000000ff31227207 */ /* 0x000fe20004000000 */
[----:B------:R-:W-:Y:S01]  /*2040*/  FADD R5, R43, R38 ;  /* 0x000000262b057221 */ /* 0x000fe20000000000 */
[----:B------:R-:W-:Y:S02]  /*2050*/  SEL R35, R50, RZ, !P0 ;  /* 0x000000ff32237207 */ /* 0x000fe40004000000 */
[----:B------:R-:W-:Y:S01]  /*2060*/  LOP3.LUT R31, R31, 0xffff, RZ, 0xc0, !PT ;  /* 0x0000ffff1f1f7812 */ /* 0x000fe200078ec0ff */
[----:B------:R-:W-:Y:S01]  /*2070*/  FADD R33, R3, R46 ;  /* 0x0000002e03217221 */ /* 0x000fe20000000000 */
[----:B------:R-:W-:Y:S02]  /*2080*/  SEL R38, R55, RZ, !P0 ;  /* 0x000000ff37267207 */ /* 0x000fe40004000000 */
[----:B------:R-:W-:Y:S02]  /*2090*/  FSEL R24, R24, RZ, P4 ;  /* 0x000000ff18187208 */ /* 0x000fe40002000000 */
[----:B------:R-:W-:Y:S01]  /*20a0*/  FSETP.GEU.AND P4, PT, R46, -R3, PT ;  /* 0x800000032e00720b */ /* 0x000fe20003f8e000 */
[----:B------:R-:W-:Y:S01]  /*20b0*/  FADD R3, R34, R47 ;  /* 0x0000002f22037221 */ /* 0x000fe20000000000 */
[----:B------:R-:W-:-:S02]  /*20c0*/  FSEL R26, R26, RZ, P2 ;  /* 0x000000ff1a1a7208 */ /* 0x000fc40001000000 */
[----:B------:R-:W-:Y:S02]  /*20d0*/  FSETP.GEU.AND P2, PT, R47, -R34, PT ;  /* 0x800000222f00720b */ /* 0x000fe40003f4e000 */
[----:B------:R-:W-:Y:S01]  /*20e0*/  FSEL R25, R8, RZ, P3 ;  /* 0x000000ff08197208 */ /* 0x000fe20001800000 */
[----:B------:R-:W-:Y:S01]  /*20f0*/  FADD R8, R35, R48 ;  /* 0x0000003023087221 */ /* 0x000fe20000000000 */
[----:B------:R-:W-:Y:S02]  /*2100*/  FSETP.GEU.AND P3, PT, R48, -R35, PT ;  /* 0x800000233000720b */ /* 0x000fe40003f6e000 */
[----:B------:R-:W-:Y:S01]  /*2110*/  SHF.R.U32.HI R34, RZ, 0xf, R31 ;  /* 0x0000000fff227819 */ /* 0x000fe2000001161f */
[----:B------:R-:W-:Y:S01]  /*2120*/  FADD R29, R38, R45 ;  /* 0x0000002d261d7221 */ /* 0x000fe20000000000 */
[----:B------:R-:W-:Y:S02]  /*2130*/  SHF.R.U32.HI R35, RZ, 0xe, R31 ;  /* 0x0000000eff237819 */ /* 0x000fe4000001161f */
[----:B------:R-:W-:-:S02]  /*2140*/  FSEL R22, R22, RZ, P5 ;  /* 0x000000ff16167208 */ /* 0x000fc40002800000 */
[----:B------:R-:W-:Y:S02]  /*2150*/  FSETP.GEU.AND P5, PT, R45, -R38, PT ;  /* 0x800000262d00720b */ /* 0x000fe40003fae000 */
[----:B------:R-:W-:Y:S02]  /*2160*/  LOP3.LUT R34, R34, 0x1, RZ, 0xc0, !PT ;  /* 0x0000000122227812 */ /* 0x000fe400078ec0ff */
[----:B------:R-:W-:Y:S02]  /*2170*/  LOP3.LUT R35, R35, 0x1, RZ, 0xc0, !PT ;  /* 0x0000000123237812 */ /* 0x000fe400078ec0ff */
[----:B------:R-:W-:Y:S02]  /*2180*/  SHF.R.U32.HI R36, RZ, 0xd, R31 ;  /* 0x0000000dff247819 */ /* 0x000fe4000001161f */
[----:B------:R-:W-:Y:S02]  /*2190*/  FSEL R29, R29, RZ, P5 ;  /* 0x000000ff1d1d7208 */ /* 0x000fe40002800000 */
[----:B------:R-:W-:-:S02]  /*21a0*/  ISETP.NE.U32.AND P5, PT, R34, 0x1, PT ;  /* 0x000000012200780c */ /* 0x000fc40003fa5070 */
[----:B------:R-:W-:Y:S02]  /*21b0*/  FSEL R33, R33, RZ, P4 ;  /* 0x000000ff21217208 */ /* 0x000fe40002000000 */
[----:B------:R-:W-:Y:S02]  /*21c0*/  ISETP.NE.U32.AND P4, PT, R35, 0x1, PT ;  /* 0x000000012300780c */ /* 0x000fe40003f85070 */
[----:B------:R-:W-:Y:S02]  /*21d0*/  LOP3.LUT R36, R36, 0x1, RZ, 0xc0, !PT ;  /* 0x0000000124247812 */ /* 0x000fe400078ec0ff */
[--C-:B------:R-:W-:Y:S02]  /*21e0*/  SHF.R.U32.HI R34, RZ, 0xc, R31.reuse ;  /* 0x0000000cff227819 */ /* 0x100fe4000001161f */
[----:B------:R-:W-:Y:S02]  /*21f0*/  SHF.R.U32.HI R37, RZ, 0xb, R31 ;  /* 0x0000000bff257819 */ /* 0x000fe4000001161f */
[----:B------:R-:W-:-:S02]  /*2200*/  FSEL R35, R16, RZ, P5 ;  /* 0x000000ff10237208 */ /* 0x000fc40002800000 */
[----:B------:R-:W-:Y:S02]  /*2210*/  ISETP.NE.U32.AND P5, PT, R36, 0x1, PT ;  /* 0x000000012400780c */ /* 0x000fe40003fa5070 */
[----:B------:R-:W-:Y:S02]  /*2220*/  LOP3.LUT R34, R34, 0x1, RZ, 0xc0, !PT ;  /* 0x0000000122227812 */ /* 0x000fe400078ec0ff */
[----:B------:R-:W-:Y:S02]  /*2230*/  FSEL R10, R10, RZ, P4 ;  /* 0x000000ff0a0a7208 */ /* 0x000fe40002000000 */
[----:B------:R-:W-:Y:S02]  /*2240*/  SHF.R.U32.HI R36, RZ, 0xa, R31 ;  /* 0x0000000aff247819 */ /* 0x000fe4000001161f */
[----:B------:R-:W-:Y:S01]  /*2250*/  LOP3.LUT R37, R37, 0x1, RZ, 0xc0, !PT ;  /* 0x0000000125257812 */ /* 0x000fe200078ec0ff */
[----:B------:R-:W-:Y:S01]  /*2260*/  FADD R28, R28, -R35 ;  /* 0x800000231c1c7221 */ /* 0x000fe20000000000 */
[----:B------:R-:W-:Y:S01]  /*2270*/  ISETP.NE.U32.AND P4, PT, R34, 0x1, PT ;  /* 0x000000012200780c */ /* 0x000fe20003f85070 */
[----:B------:R-:W-:Y:S01]  /*2280*/  FADD R17, R17, -R10 ;  /* 0x8000000a11117221 */ /* 0x000fe20000000000 */
[----:B------:R-:W-:-:S02]  /*2290*/  FSEL R16, R11, RZ, P5 ;  /* 0x000000ff0b107208 */ /* 0x000fc40002800000 */
[----:B------:R-:W-:Y:S02]  /*22a0*/  LOP3.LUT R36, R36, 0x1, RZ, 0xc0, !PT ;  /* 0x0000000124247812 */ /* 0x000fe400078ec0ff */
[--C-:B------:R-:W-:Y:S02]  /*22b0*/  SHF.R.U32.HI R34, RZ, 0x9, R31.reuse ;  /* 0x00000009ff227819 */ /* 0x100fe4000001161f */
[----:B------:R-:W-:Y:S01]  /*22c0*/  ISETP.NE.U32.AND P5, PT, R37, 0x1, PT ;  /* 0x000000012500780c */ /* 0x000fe20003fa5070 */
[----:B------:R-:W-:Y:S01]  /*22d0*/  FADD R21, R21, -R16 ;  /* 0x8000001015157221 */ /* 0x000fe20000000000 */
[----:B------:R-:W-:Y:S01]  /*22e0*/  SHF.R.U32.HI R37, RZ, 0x8, R31 ;  /* 0x00000008ff257819 */ /* 0x000fe2000001161f */
[----:B------:R-:W-:Y:S01]  /*22f0*/  FADD R28, |R28|, |R17| ;  /* 0x400000111c1c7221 */ /* 0x000fe20000000200 */
[----:B------:R-:W-:Y:S02]  /*2300*/  FSEL R11, R12, RZ, P4 ;  /* 0x000000ff0c0b7208 */ /* 0x000fe40002000000 */
[----:B------:R-:W-:-:S02]  /*2310*/  ISETP.NE.U32.AND P4, PT, R36, 0x1, PT ;  /* 0x000000012400780c */ /* 0x000fc40003f85070 */
[----:B------:R-:W-:Y:S02]  /*2320*/  LOP3.LUT R34, R34, 0x1, RZ, 0xc0, !PT ;  /* 0x0000000122227812 */ /* 0x000fe400078ec0ff */
[----:B------:R-:W-:Y:S01]  /*2330*/  SHF.R.U32.HI R36, RZ, 0x7, R31 ;  /* 0x00000007ff247819 */ /* 0x000fe2000001161f */
[----:B------:R-:W-:Y:S01]  /*2340*/  FADD R11, R20, -R11 ;  /* 0x8000000b140b7221 */ /* 0x000fe20000000000 */
[----:B------:R-:W-:Y:S01]  /*2350*/  LOP3.LUT R37, R37, 0x1, RZ, 0xc0, !PT ;  /* 0x0000000125257812 */ /* 0x000fe200078ec0ff */
[----:B------:R-:W-:Y:S01]  /*2360*/  FADD R28, |R21|, R28 ;  /* 0x0000001c151c7221 */ /* 0x000fe20000000200 */
[----:B------:R-:W-:Y:S02]  /*2370*/  FSEL R12, R13, RZ, P5 ;  /* 0x000000ff0d0c7208 */ /* 0x000fe40002800000 */
[----:B------:R-:W-:Y:S02]  /*2380*/  SHF.R.U32.HI R13, RZ, 0x6, R31 ;  /* 0x00000006ff0d7819 */ /* 0x000fe4000001161f */
[----:B------:R-:W-:-:S02]  /*2390*/  ISETP.NE.U32.AND P5, PT, R34, 0x1, PT ;  /* 0x000000012200780c */ /* 0x000fc40003fa5070 */
[----:B------:R-:W-:Y:S02]  /*23a0*/  LOP3.LUT R36, R36, 0x1, RZ, 0xc0, !PT ;  /* 0x0000000124247812 */ /* 0x000fe400078ec0ff */
[----:B------:R-:W-:Y:S01]  /*23b0*/  FSEL R14, R14, RZ, P4 ;  /* 0x000000ff0e0e7208 */ /* 0x000fe20002000000 */
[----:B------:R-:W-:Y:S01]  /*23c0*/  FADD R27, R27, -R12 ;  /* 0x8000000c1b1b7221 */ /* 0x000fe20000000000 */
[----:B------:R-:W-:Y:S01]  /*23d0*/  ISETP.NE.U32.AND P4, PT, R37, 0x1, PT ;  /* 0x000000012500780c */ /* 0x000fe20003f85070 */
[----:B------:R-:W-:Y:S01]  /*23e0*/  FADD R28, |R11|, R28 ;  /* 0x0000001c0b1c7221 */ /* 0x000fe20000000200 */
[----:B------:R-:W-:Y:S02]  /*23f0*/  SHF.R.U32.HI R16, RZ, 0x5, R31 ;  /* 0x00000005ff107819 */ /* 0x000fe4000001161f */
[----:B------:R-:W-:Y:S02]  /*2400*/  LOP3.LUT R10, R13, 0x1, RZ, 0xc0, !PT ;  /* 0x000000010d0a7812 */ /* 0x000fe400078ec0ff */
[----:B------:R-:W-:-:S02]  /*2410*/  FSEL R15, R15, RZ, P5 ;  /* 0x000000ff0f0f7208 */ /* 0x000fc40002800000 */
[----:B------:R-:W-:Y:S01]  /*2420*/  ISETP.NE.U32.AND P5, PT, R36, 0x1, PT ;  /* 0x000000012400780c */ /* 0x000fe20003fa5070 */
[----:B------:R-:W-:Y:S01]  /*2430*/  FADD R14, R23, -R14 ;  /* 0x8000000e170e7221 */ /* 0x000fe20000000000 */
[----:B------:R-:W-:Y:S01]  /*2440*/  FSEL R13, R18, RZ, P4 ;  /* 0x000000ff120d7208 */ /* 0x000fe20002000000 */
[----:B------:R-:W-:Y:S01]  /*2450*/  FADD R27, |R27|, R28 ;  /* 0x0000001c1b1b7221 */ /* 0x000fe20000000200 */
[----:B------:R-:W-:Y:S02]  /*2460*/  LOP3.LUT R16, R16, 0x1, RZ, 0xc0, !PT ;  /* 0x0000000110107812 */ /* 0x000fe400078ec0ff */
[--C-:B------:R-:W-:Y:S02]  /*2470*/  SHF.R.U32.HI R12, RZ, 0x3, R31.reuse ;  /* 0x00000003ff0c7819 */ /* 0x100fe4000001161f */
[----:B------:R-:W-:Y:S02]  /*2480*/  ISETP.NE.U32.AND P4, PT, R10, 0x1, PT ;  /* 0x000000010a00780c */ /* 0x000fe40003f85070 */
[----:B------:R-:W-:-:S02]  /*2490*/  SHF.R.U32.HI R10, RZ, 0x4, R31 ;  /* 0x00000004ff0a7819 */ /* 0x000fc4000001161f */
[----:B------:R-:W-:Y:S01]  /*24a0*/  FSEL R19, R19, RZ, P5 ;  /* 0x000000ff13137208 */ /* 0x000fe20002800000 */
[----:B------:R-:W-:Y:S01]  /*24b0*/  FADD R15, R22, -R15 ;  /* 0x8000000f160f7221 */ /* 0x000fe20000000000 */
[----:B------:R-:W-:Y:S01]  /*24c0*/  ISETP.NE.U32.AND P5, PT, R16, 0x1, PT ;  /* 0x000000011000780c */ /* 0x000fe20003fa5070 */
[----:B------:R-:W-:Y:S01]  /*24d0*/  FADD R14, |R14|, R27 ;  /* 0x0000001b0e0e7221 */ /* 0x000fe20000000200 */
[----:B------:R-:W-:Y:S02]  /*24e0*/  LOP3.LUT R12, R12, 0x1, RZ, 0xc0, !PT ;  /* 0x000000010c0c7812 */ /* 0x000fe400078ec0ff */
[----:B------:R-:W-:Y:S02]  /*24f0*/  LOP3.LUT R11, R10, 0x1, RZ, 0xc0, !PT ;  /* 0x000000010a0b7812 */ /* 0x000fe400078ec0ff */
[----:B------:R-:W-:Y:S01]  /*2500*/  FSEL R10, R5, RZ, P4 ;  /* 0x000000ff050a7208 */ /* 0x000fe20002000000 */
[----:B------:R-:W-:Y:S01]  /*2510*/  FADD R13, R24, -R13 ;  /* 0x8000000d180d7221 */ /* 0x000fe20000000000 */
[----:B------:R-:W-:Y:S01]  /*2520*/  FSEL R5, R44, RZ, P5 ;  /* 0x000000ff2c057208 */ /* 0x000fe20002800000 */
[----:B------:R-:W-:Y:S01]  /*2530*/  FADD R14, |R15|, R14 ;  /* 0x0000000e0f0e7221 */ /* 0x000fe20000000200 */
[----:B------:R-:W-:-:S02]  /*2540*/  ISETP.NE.U32.AND P5, PT, R12, 0x1, PT ;  /* 0x000000010c00780c */ /* 0x000fc40003fa5070 */
[----:B------:R-:W0:Y:S01]  /*2550*/  S2R R12, SR_TID.X ;  /* 0x00000000000c7919 */ /* 0x000e220000002100 */
[----:B------:R-:W-:Y:S01]  /*2560*/  FADD R19, R26, -R19 ;  /* 0x800000131a137221 */ /* 0x000fe20000000000 */
[----:B------:R-:W-:Y:S01]  /*2570*/  FADD R14, |R13|, R14 ;  /* 0x0000000e0d0e7221 */ /* 0x000fe20000000200 */
[----:B------:R-:W-:Y:S01]  /*2580*/  FADD R30, R45, R30 ;  /* 0x0000001e2d1e7221 */ /* 0x000fe20000000000 */
[----:B------:R-:W-:Y:S01]  /*2590*/  ISETP.NE.U32.AND P4, PT, R11, 0x1, PT ;  /* 0x000000010b00780c */ /* 0x000fe20003f85070 */
[----:B------:R-:W-:Y:S01]  /*25a0*/  FADD R25, R25, -R10 ;  /* 0x8000000a19197221 */ /* 0x000fe20000000000 */
[----:B------:R-:W-:Y:S01]  /*25b0*/  FSEL R32, R4, RZ, P6 ;  /* 0x000000ff04207208 */ /* 0x000fe20003000000 */
[----:B------:R-:W-:Y:S01]  /*25c0*/  FADD R14, |R19|, R14 ;  /* 0x0000000e130e7221 */ /* 0x000fe20000000200 */
[----:B------:R-:W-:Y:S01]  /*25d0*/  SHF.R.U32.HI R11, RZ, 0x2, R31 ;  /* 0x00000002ff0b7819 */ /* 0x000fe2000001161f */
[----:B------:R-:W-:Y:S01]  /*25e0*/  FADD R9, R46, R9 ;  /* 0x000000092e097221 */ /* 0x000fe20000000000 */
[----:B------:R-:W-:Y:S01]  /*25f0*/  SHF.R.U32.HI R31, RZ, 0x1, R31 ;  /* 0x00000001ff1f7819 */ /* 0x000fe2000001161f */
[----:B------:R-:W-:Y:S01]  /*2600*/  FADD R5, R32, -R5 ;  /* 0x8000000520057221 */ /* 0x000fe20000000000 */
[----:B------:R-:W-:Y:S01]  /*2610*/  LOP3.LUT R11, R11, 0x1, RZ, 0xc0, !PT ;  /* 0x000000010b0b7812 */ /* 0x000fe200078ec0ff */
[----:B------:R-:W-:Y:S01]  /*2620*/  FADD R14, |R25|, R14 ;  /* 0x0000000e190e7221 */ /* 0x000fe20000000200 */
[----:B------:R-:W-:Y:S01]  /*2630*/  FSEL R30, R30, RZ, P4 ;  /* 0x000000ff1e1e7208 */ /* 0x000fe20002000000 */
[----:B------:R-:W-:Y:S01]  /*2640*/  FADD R6, R47, R6 ;  /* 0x000000062f067221 */ /* 0x000fe20000000000 */
[----:B------:R-:W-:Y:S01]  /*2650*/  ISETP.NE.U32.AND P4, PT, R11, 0x1, PT ;  /* 0x000000010b00780c */ /* 0x000fe20003f85070 */
[----:B------:R-:W-:Y:S01]  /*2660*/  FADD R14, |R5|, R14 ;  /* 0x0000000e050e7221 */ /* 0x000fe20000000200 */
[----:B------:R-:W-:Y:S01]  /*2670*/  LOP3.LUT R31, R31, 0x1, RZ, 0xc0, !PT ;  /* 0x000000011f1f7812 */ /* 0x000fe200078ec0ff */
[----:B------:R-:W-:Y:S01]  /*2680*/  FADD R29, R29, -R30 ;  /* 0x8000001e1d1d7221 */ /* 0x000fe20000000000 */
[----:B------:R-:W-:Y:S01]  /*2690*/  FSEL R10, R9, RZ, P5 ;  /* 0x000000ff090a7208 */ /* 0x000fe20002800000 */
[----:B------:R-:W-:Y:S01]  /*26a0*/  FADD R7, R48, R7 ;  /* 0x0000000730077221 */ /* 0x000fe20000000000 */
[----:B------:R-:W-:Y:S01]  /*26b0*/  ISETP.NE.U32.AND P5, PT, R31, 0x1, PT ;  /* 0x000000011f00780c */ /* 0x000fe20003fa5070 */
[----:B------:R-:W1:Y:S01]  /*26c0*/  S2UR UR5, SR_CgaCtaId ;  /* 0x00000000000579c3 */ /* 0x000e620000008800 */
[----:B------:R-:W-:Y:S01]  /*26d0*/  FSEL R3, R3, RZ, P2 ;  /* 0x000000ff03037208 */ /* 0x000fe20001000000 */
[----:B------:R-:W-:Y:S01]  /*26e0*/  FADD R10, R33, -R10 ;  /* 0x8000000a210a7221 */ /* 0x000fe20000000000 */
[----:B------:R-:W-:Y:S01]  /*26f0*/  FSEL R6, R6, RZ, P4 ;  /* 0x000000ff06067208 */ /* 0x000fe20002000000 */
[----:B------:R-:W-:Y:S01]  /*2700*/  FADD R29, |R29|, R14 ;  /* 0x0000000e1d1d7221 */ /* 0x000fe20000000200 */
[----:B------:R-:W-:-:S02]  /*2710*/  SEL R56, R56, RZ, !P0 ;  /* 0x000000ff38387207 */ /* 0x000fc40004000000 */
[----:B------:R-:W-:Y:S01]  /*2720*/  FSEL R8, R8, RZ, P3 ;  /* 0x000000ff08087208 */ /* 0x000fe20001800000 */
[----:B------:R-:W-:Y:S01]  /*2730*/  FADD R3, R3, -R6 ;  /* 0x8000000603037221 */ /* 0x000fe20000000000 */
[----:B------:R-:W-:Y:S01]  /*2740*/  FSEL R7, R7, RZ, P5 ;  /* 0x000000ff07077208 */ /* 0x000fe20002800000 */
[----:B------:R-:W-:Y:S01]  /*2750*/  FADD R10, |R10|, R29 ;  /* 0x0000001d0a0a7221 */ /* 0x000fe20000000200 */
[C---:B------:R-:W-:Y:S01]  /*2760*/  FSETP.GEU.AND P6, PT, R57.reuse, -R56, PT ;  /* 0x800000383900720b */ /* 0x040fe20003fce000 */
[----:B------:R-:W-:Y:S01]  /*2770*/  FADD R4, R56, R57 ;  /* 0x0000003938047221 */ /* 0x000fe20000000000 */
[----:B------:R-:W-:Y:S01]  /*2780*/  FADD R57, R57, R60 ;  /* 0x0000003c39397221 */ /* 0x000fe20000000000 */
[----:B------:R-:W-:Y:S01]  /*2790*/  FADD R7, R8, -R7 ;  /* 0x8000000708077221 */ /* 0x000fe20000000000 */
[----:B------:R-:W-:Y:S02]  /*27a0*/  FADD R10, |R3|, R10 ;  /* 0x0000000a030a7221 */ /* 0x000fe40000000200 */
[----:B------:R-:W-:-:S02]  /*27b0*/  FSEL R4, R4, RZ, P6 ;  /* 0x000000ff04047208 */ /* 0x000fc40003000000 */
[----:B------:R-:W-:Y:S01]  /*27c0*/  FADD R7, |R7|, R10 ;  /* 0x0000000a07077221 */ /* 0x000fe20000000200 */
[----:B------:R-:W-:Y:S02]  /*27d0*/  FSEL R57, R57, RZ, P1 ;  /* 0x000000ff39397208 */ /* 0x000fe40000800000 */
[----:B0-----:R-:W-:Y:S02]  /*27e0*/  SHF.R.U32.HI R10, RZ, 0x5, R12 ;  /* 0x00000005ff0a7819 */ /* 0x001fe4000001160c */
[----:B------:R-:W-:Y:S01]  /*27f0*/  LOP3.LUT R6, R12, 0x1f, RZ, 0xc0, !PT ;  /* 0x0000001f0c067812 */ /* 0x000fe200078ec0ff */
[----:B------:R-:W-:Y:S01]  /*2800*/  FADD R4, R4, -R57 ;  /* 0x8000003904047221 */ /* 0x000fe20000000000 */
[----:B------:R-:W-:Y:S01]  /*2810*/  SGXT.U32 R10, R10, 0x3 ;  /* 0x000000030a0a781a */ /* 0x000fe20000000000 */
[----:B------:R-:W-:Y:S02]  /*2820*/  UMOV UR4, 0x400 ;  /* 0x0000040000047882 */ /* 0x000fe40000000000 */
[----:B------:R-:W-:Y:S01]  /*2830*/  FADD R4, |R4|, R7 ;  /* 0x0000000704047221 */ /* 0x000fe20000000200 */
[----:B------:R-:W-:Y:S01]  /*2840*/  IMAD.SHL.U32 R6, R6, 0x20, RZ ;  /* 0x0000002006067824 */ /* 0x000fe200078e00ff */
[----:B-1----:R-:W-:Y:S01]  /*2850*/  UPRMT UR4, UR5, 0x654, UR4 ;  /* 0x0000065405047896 */ /* 0x002fe20008000004 */
[----:B------:R-:W-:-:S02]  /*2860*/  IMAD.SHL.U32 R3, R10, 0x4, RZ ;  /* 0x000000040a037824 */ /* 0x000fc400078e00ff */
[----:B------:R-:W-:-:S03]  /*2870*/  SEL R4, R4, RZ, !P0 ;  /* 0x000000ff04047207 */ /* 0x000fc60004000000 */
[----:B------:R-:W-:-:S05]  /*2880*/  LOP3.LUT R3, R6, R3, RZ, 0xfc, !PT ;  /* 0x0000000306037212 */ /* 0x000fca00078efcff */
[----:B------:R-:W-:Y:S01]  /*2890*/  STS [R3+UR4], R4 ;  /* 0x0000000403007988 */ /* 0x000fe20008000804 */
[----:B------:R-:W-:Y:S01]  /*28a0*/  BAR.SYNC.DEFER_BLOCKING 0x0 ;  /* 0x0000000000007b1d */ /* 0x000fe20000010000 */
[C---:B------:R-:W-:Y:S02]  /*28b0*/  ISETP.GE.AND P1, PT, R12.reuse, 0x100, PT ;  /* 0x000001000c00780c */ /* 0x040fe40003f26270 */
[----:B------:R-:W-:-:S11]  /*28c0*/  LEA R5, R12, UR4, 0x2 ;  /* 0x000000040c057c11 */ /* 0x000fd6000f8e10ff */
[----:B------:R-:W0:Y:S04]  /*28d0*/  @!P1 LDS R2, [R5] ;  /* 0x0000000005029984 */ /* 0x000e280000000800 */
[----:B0-----:R-:W0:Y:S02]  /*28e0*/  SHFL.BFLY PT, R7, R2, 0x4, 0x1f ;  /* 0x0c801f0002077f89 */ /* 0x001e2400000e0000 */
[----:B0-----:R-:W-:-:S05]  /*28f0*/  FADD R7, R2, R7 ;  /* 0x0000000702077221 */ /* 0x001fca0000000000 */
[----:B------:R-:W0:Y:S01]  /*2900*/  SHFL.BFLY PT, R8, R7, 0x2, 0x1f ;  /* 0x0c401f0007087f89 */ /* 0x000e2200000e0000 */
[----:B------:R-:W-:Y:S01]  /*2910*/  LOP3.LUT P1, RZ, R12, 0x7, RZ, 0xc0, !PT ;  /* 0x000000070cff7812 */ /* 0x000fe2000782c0ff */
[----:B0-----:R-:W-:-:S05]  /*2920*/  FADD R8, R7, R8 ;  /* 0x0000000807087221 */ /* 0x001fca0000000000 */
[----:B------:R-:W0:Y:S01]  /*2930*/  SHFL.BFLY PT, R9, R8, 0x1, 0x1f ;  /* 0x0c201f0008097f89 */ /* 0x000e2200000e0000 */
[----:B------:R-:W-:Y:S02]  /*2940*/  ISETP.LT.AND P1, PT, R12, 0x100, !P1 ;  /* 0x000001000c00780c */ /* 0x000fe40004f21270 */
[----:B------:R-:W-:Y:S01]  /*2950*/  ISETP.EQ.AND P0, PT, R10, RZ, !P0 ;  /* 0x000000ff0a00720c */ /* 0x000fe20004702270 */
[----:B0-----:R-:W-:-:S10]  /*2960*/  FADD R4, R8, R9 ;  /* 0x0000000908047221 */ /* 0x001fd40000000000 */
[----:B------:R0:W-:Y:S01]  /*2970*/  @P1 STS [R5], R4 ;  /* 0x0000000405001388 */ /* 0x0001e20000000800 */
[----:B------:R-:W-:Y:S06]  /*2980*/  BAR.SYNC.DEFER_BLOCKING 0x0 ;  /* 0x0000000000007b1d */ /* 0x000fec0000010000 */
[----:B0-----:R-:W-:Y:S05]  /*2990*/  @!P0 EXIT ;  /* 0x000000000000894d */ /* 0x001fea0003800000 */
[----:B------:R-:W0:Y:S01]  /*29a0*/  LDS R5, [R6+UR4] ;  /* 0x0000000406057984 */ /* 0x000e220008000800 */
[----:B------:R-:W1:Y:S02]  /*29b0*/  LDC.64 R2, c[0x0][0x228] ;  /* 0x00008a00ff027b82 */ /* 0x000e640000000a00 */
[----:B-1----:R-:W-:-:S05]  /*29c0*/  IMAD.WIDE R2, R0, 0x4, R2 ;  /* 0x0000000400027825 */ /* 0x002fca00078e0202 */
[----:B0-----:R-:W-:Y:S01]  /*29d0*/  STG.E desc[UR6][R2.64], R5 ;  /* 0x0000000502007986 */ /* 0x001fe2000c101906 */
[----:B------:R-:W-:Y:S05]  /*29e0*/  EXIT ;  /* 0x000000000000794d */ /* 0x000fea0003800000 */
.L_x_0:
[----:B------:R-:W-:-:S00]  /*29f0*/  BRA `(.L_x_0) ;  /* 0xfffffffc00fc7947 */ /* 0x000fc0000383ffff */
[----:B------:R-:W-:-:S00]  /*2a00*/  NOP ;  /* 0x0000000000007918 */ /* 0x000fc00000000000 */
[----:B------:R-:W-:-:S00]  /*2a10*/  NOP ;  /* 0x0000000000007918 */ /* 0x000fc00000000000 */
[----:B------:R-:W-:-:S00]  /*2a20*/  NOP ;  /* 0x0000000000007918 */ /* 0x000fc00000000000 */
[----:B------:R-:W-:-:S00]  /*2a30*/  NOP ;  /* 0x0000000000007918 */ /* 0x000fc00000000000 */
[----:B------:R-:W-:-:S00]  /*2a40*/  NOP ;  /* 0x0000000000007918 */ /* 0x000fc00000000000 */
[----:B------:R-:W-:-:S00]  /*2a50*/  NOP ;  /* 0x0000000000007918 */ /* 0x000fc00000000000 */
[----:B------:R-:W-:-:S00]  /*2a60*/  NOP ;  /* 0x0000000000007918 */ /* 0x000fc00000000000 */
[----:B------:R-:W-:-:S00]  /*2a70*/  NOP ;  /* 0x0000000000007918 */ /* 0x000fc00000000000 */
.L_x_1:


//--------------------- .nv.shared.triton_per_fused_abs_convolution_max_pool2d_with_indices_mean_relu_sub_16 --------------------------
	.section	.nv.shared.triton_per_fused_abs_convolution_max_pool2d_with_indices_mean_relu_sub_16,"aw",@nobits
	.sectionflags	@""
	.align	16
	.zero		1024


//--------------------- .nv.constant0.triton_per_fused_abs_convolution_max_pool2d_with_indices_mean_relu_sub_16 --------------------------
	.section	.nv.constant0.triton_per_fused_abs_convolution_max_pool2d_with_indices_mean_relu_sub_16,"a",@progbits
	.sectionflags	@""
	.align	4
.nv.constant0.triton_per_fused_abs_convolution_max_pool2d_with_indices_mean_relu_sub_16:
	.zero		568
